	.target	sm_90a

	.elftype	@"ET_EXEC"


//--------------------- .note.nv.tkinfo           --------------------------
	.section	.note.nv.tkinfo,"",@"SHT_NOTE"
	.sectionflags	@"SHF_NOTE_NV_TKINFO"
	.tkinfo
        /*0018*/ 	.word	0x00000002
        /*0030*/ 	.string	""
        /*0030*/ 	.string	"ptxas"
        /*0030*/ 	.string	"Cuda compilation tools, release 13.0, V13.0.88"
        /*0030*/ 	.string	"Build cuda_13.0.r13.0/compiler.36424714_0"
        /*0030*/ 	.string	"-arch sm_90a -m 64 "



//--------------------- .note.nv.cuinfo           --------------------------
	.section	.note.nv.cuinfo,"",@"SHT_NOTE"
	.sectionflags	@"SHF_NOTE_NV_CUINFO"
        /*0018*/ 	.short	0x0002
        /*001a*/ 	.short	0x005a
        /*001c*/ 	.short	0x0082
	.zero		2


//--------------------- .nv.info                  --------------------------
	.section	.nv.info,"",@"SHT_CUDA_INFO"
	.align	4


	//----- nvinfo : EIATTR_REGCOUNT
	.align		4
        /*0000*/ 	.byte	0x04, 0x2f
        /*0002*/ 	.short	(.L_12 - .L_11)
	.align		4
.L_11:
        /*0004*/ 	.word	index@(_ZN7cutlass13device_kernelINS_4gemm6kernel13GemmUniversalIN4cute5tupleIJiiiiEEENS1_10collective13CollectiveMmaINS1_37MainloopSm90TmaGmmaWarpSpecializedFP8ILi28ENS5_IJNS4_1CILi2EEESB_NSA_ILi1EEEEEENS1_35KernelTmaWarpSpecializedCooperativeEEENS5_IJNSA_ILi128EEESG_NSA_ILi32EEEEEENS_12float_e4m3_tENS5_IJlSC_lEEESJ_SK_NS4_8TiledMMAINS4_8MMA_AtomIJNS4_4SM904GMMA31MMA_64x128x32_F32E4M3E4M3_SS_TNILNSO_7ScaleInE1ELSQ_1EEEEEENS4_6LayoutINS5_IJSB_SC_SC_EEENS5_IJSC_NSA_ILi0EEESV_EEEEENS5_IJNS4_10UnderscoreESY_SY_EEEEENS4_23SM90_TMA_LOAD_MULTICASTENS4_14ComposedLayoutINS4_7SwizzleILi1ELi4ELi3EEENS4_18smem_ptr_flag_bitsILi8EEENST_INS5_IJNSA_ILi8EEESH_EEENS5_IJSH_SC_EEEEEEEvNS4_8identityES11_S1B_vS1C_EENS_8epilogue10collective6detail29Sm90TmaWarpSpecializedAdapterINS1F_15DefaultEpilogueISJ_SK_SK_NS1E_6thread17LinearCombinationISJ_Li1EffLNS1J_9ScaleType4KindE0ELNS_15FloatRoundStyleE2ESJ_EENS1_15EpilogueDefaultEEEEEvvEEEEvNT_6ParamsE)
        /*0008*/ 	.word	0x000000a8


	//----- nvinfo : EIATTR_FRAME_SIZE
	.align		4
.L_12:
        /*000c*/ 	.byte	0x04, 0x11
        /*000e*/ 	.short	(.L_14 - .L_13)
	.align		4
.L_13:
        /*0010*/ 	.word	index@(_ZN7cutlass13device_kernelINS_4gemm6kernel13GemmUniversalIN4cute5tupleIJiiiiEEENS1_10collective13CollectiveMmaINS1_37MainloopSm90TmaGmmaWarpSpecializedFP8ILi28ENS5_IJNS4_1CILi2EEESB_NSA_ILi1EEEEEENS1_35KernelTmaWarpSpecializedCooperativeEEENS5_IJNSA_ILi128EEESG_NSA_ILi32EEEEEENS_12float_e4m3_tENS5_IJlSC_lEEESJ_SK_NS4_8TiledMMAINS4_8MMA_AtomIJNS4_4SM904GMMA31MMA_64x128x32_F32E4M3E4M3_SS_TNILNSO_7ScaleInE1ELSQ_1EEEEEENS4_6LayoutINS5_IJSB_SC_SC_EEENS5_IJSC_NSA_ILi0EEESV_EEEEENS5_IJNS4_10UnderscoreESY_SY_EEEEENS4_23SM90_TMA_LOAD_MULTICASTENS4_14ComposedLayoutINS4_7SwizzleILi1ELi4ELi3EEENS4_18smem_ptr_flag_bitsILi8EEENST_INS5_IJNSA_ILi8EEESH_EEENS5_IJSH_SC_EEEEEEEvNS4_8identityES11_S1B_vS1C_EENS_8epilogue10collective6detail29Sm90TmaWarpSpecializedAdapterINS1F_15DefaultEpilogueISJ_SK_SK_NS1E_6thread17LinearCombinationISJ_Li1EffLNS1J_9ScaleType4KindE0ELNS_15FloatRoundStyleE2ESJ_EENS1_15EpilogueDefaultEEEEEvvEEEEvNT_6ParamsE)
        /*0014*/ 	.word	0x00000000


	//----- nvinfo : EIATTR_MIN_STACK_SIZE
	.align		4
.L_14:
        /*0018*/ 	.byte	0x04, 0x12
        /*001a*/ 	.short	(.L_16 - .L_15)
	.align		4
.L_15:
        /*001c*/ 	.word	index@(_ZN7cutlass13device_kernelINS_4gemm6kernel13GemmUniversalIN4cute5tupleIJiiiiEEENS1_10collective13CollectiveMmaINS1_37MainloopSm90TmaGmmaWarpSpecializedFP8ILi28ENS5_IJNS4_1CILi2EEESB_NSA_ILi1EEEEEENS1_35KernelTmaWarpSpecializedCooperativeEEENS5_IJNSA_ILi128EEESG_NSA_ILi32EEEEEENS_12float_e4m3_tENS5_IJlSC_lEEESJ_SK_NS4_8TiledMMAINS4_8MMA_AtomIJNS4_4SM904GMMA31MMA_64x128x32_F32E4M3E4M3_SS_TNILNSO_7ScaleInE1ELSQ_1EEEEEENS4_6LayoutINS5_IJSB_SC_SC_EEENS5_IJSC_NSA_ILi0EEESV_EEEEENS5_IJNS4_10UnderscoreESY_SY_EEEEENS4_23SM90_TMA_LOAD_MULTICASTENS4_14ComposedLayoutINS4_7SwizzleILi1ELi4ELi3EEENS4_18smem_ptr_flag_bitsILi8EEENST_INS5_IJNSA_ILi8EEESH_EEENS5_IJSH_SC_EEEEEEEvNS4_8identityES11_S1B_vS1C_EENS_8epilogue10collective6detail29Sm90TmaWarpSpecializedAdapterINS1F_15DefaultEpilogueISJ_SK_SK_NS1E_6thread17LinearCombinationISJ_Li1EffLNS1J_9ScaleType4KindE0ELNS_15FloatRoundStyleE2ESJ_EENS1_15EpilogueDefaultEEEEEvvEEEEvNT_6ParamsE)
        /*0020*/ 	.word	0x00000000
.L_16:


//--------------------- .nv.compat                --------------------------
	.section	.nv.compat,"",@"SHT_CUDA_COMPAT_INFO"
	.align	4
        /*0000*/ 	.byte	0x02, 0x09, 0x01, 0x00, 0x02, 0x02, 0x04, 0x00, 0x02, 0x05, 0x05, 0x00, 0x03, 0x07, 0x01, 0x01
        /*0010*/ 	.byte	0x02, 0x03, 0x01, 0x00, 0x02, 0x06, 0x01, 0x00, 0x04, 0x0b, 0x08, 0x00, 0x00, 0x00, 0x00, 0x00
        /*0020*/ 	.byte	0x00, 0x00, 0x00, 0x00


//--------------------- .nv.info._ZN7cutlass13device_kernelINS_4gemm6kernel13GemmUniversalIN4cute5tupleIJiiiiEEENS1_10collective13CollectiveMmaINS1_37MainloopSm90TmaGmmaWarpSpecializedFP8ILi28ENS5_IJNS4_1CILi2EEESB_NSA_ILi1EEEEEENS1_35KernelTmaWarpSpecializedCooperativeEEENS5_IJNSA_ILi128EEESG_NSA_ILi32EEEEEENS_12float_e4m3_tENS5_IJlSC_lEEESJ_SK_NS4_8TiledMMAINS4_8MMA_AtomIJNS4_4SM904GMMA31MMA_64x128x32_F32E4M3E4M3_SS_TNILNSO_7ScaleInE1ELSQ_1EEEEEENS4_6LayoutINS5_IJSB_SC_SC_EEENS5_IJSC_NSA_ILi0EEESV_EEEEENS5_IJNS4_10UnderscoreESY_SY_EEEEENS4_23SM90_TMA_LOAD_MULTICASTENS4_14ComposedLayoutINS4_7SwizzleILi1ELi4ELi3EEENS4_18smem_ptr_flag_bitsILi8EEENST_INS5_IJNSA_ILi8EEESH_EEENS5_IJSH_SC_EEEEEEEvNS4_8identityES11_S1B_vS1C_EENS_8epilogue10collective6detail29Sm90TmaWarpSpecializedAdapterINS1F_15DefaultEpilogueISJ_SK_SK_NS1E_6thread17LinearCombinationISJ_Li1EffLNS1J_9ScaleType4KindE0ELNS_15FloatRoundStyleE2ESJ_EENS1_15EpilogueDefaultEEEEEvvEEEEvNT_6ParamsE --------------------------
	.section	.nv.info._ZN7cutlass13device_kernelINS_4gemm6kernel13GemmUniversalIN4cute5tupleIJiiiiEEENS1_10collective13CollectiveMmaINS1_37MainloopSm90TmaGmmaWarpSpecializedFP8ILi28ENS5_IJNS4_1CILi2EEESB_NSA_ILi1EEEEEENS1_35KernelTmaWarpSpecializedCooperativeEEENS5_IJNSA_ILi128EEESG_NSA_ILi32EEEEEENS_12float_e4m3_tENS5_IJlSC_lEEESJ_SK_NS4_8TiledMMAINS4_8MMA_AtomIJNS4_4SM904GMMA31MMA_64x128x32_F32E4M3E4M3_SS_TNILNSO_7ScaleInE1ELSQ_1EEEEEENS4_6LayoutINS5_IJSB_SC_SC_EEENS5_IJSC_NSA_ILi0EEESV_EEEEENS5_IJNS4_10UnderscoreESY_SY_EEEEENS4_23SM90_TMA_LOAD_MULTICASTENS4_14ComposedLayoutINS4_7SwizzleILi1ELi4ELi3EEENS4_18smem_ptr_flag_bitsILi8EEENST_INS5_IJNSA_ILi8EEESH_EEENS5_IJSH_SC_EEEEEEEvNS4_8identityES11_S1B_vS1C_EENS_8epilogue10collective6detail29Sm90TmaWarpSpecializedAdapterINS1F_15DefaultEpilogueISJ_SK_SK_NS1E_6thread17LinearCombinationISJ_Li1EffLNS1J_9ScaleType4KindE0ELNS_15FloatRoundStyleE2ESJ_EENS1_15EpilogueDefaultEEEEEvvEEEEvNT_6ParamsE,"",@"SHT_CUDA_INFO"
	.sectionflags	@""
	.align	4


	//----- nvinfo : EIATTR_CUDA_API_VERSION
	.align		4
        /*0000*/ 	.byte	0x04, 0x37
        /*0002*/ 	.short	(.L_18 - .L_17)
.L_17:
        /*0004*/ 	.word	0x00000082


	//----- nvinfo : EIATTR_KPARAM_INFO
	.align		4
.L_18:
        /*0008*/ 	.byte	0x04, 0x17
        /*000a*/ 	.short	(.L_20 - .L_19)
.L_19:
        /*000c*/ 	.word	0x00000000
        /*0010*/ 	.short	0x0000
        /*0012*/ 	.short	0x0070
        /*0014*/ 	.byte	0x00, 0xf0, 0x01, 0x10


	//----- nvinfo : EIATTR_SPARSE_MMA_MASK
	.align		4
.L_20:
        /*0018*/ 	.byte	0x03, 0x50
        /*001a*/ 	.short	0x0000


	//----- nvinfo : EIATTR_MAXREG_COUNT
	.align		4
        /*001c*/ 	.byte	0x03, 0x1b
        /*001e*/ 	.short	0x00a8


	//----- nvinfo : EIATTR_NUM_BARRIERS
	.align		4
        /*0020*/ 	.byte	0x02, 0x4c
        /*0022*/ 	.byte	0x01
	.zero		1


	//----- nvinfo : EIATTR_MERCURY_ISA_VERSION
	.align		4
        /*0024*/ 	.byte	0x03, 0x5f
        /*0026*/ 	.short	0x0101


	//----- nvinfo : EIATTR_INT_WARP_WIDE_INSTR_OFFSETS
	.align		4
        /*0028*/ 	.byte	0x04, 0x31
        /*002a*/ 	.short	(.L_22 - .L_21)


	//   ....[0]....
.L_21:
        /*002c*/ 	.word	0x000007d0


	//   ....[1]....
        /*0030*/ 	.word	0x00000800


	//   ....[2]....
        /*0034*/ 	.word	0x00000980


	//----- nvinfo : EIATTR_COOP_GROUP_MASK_REGIDS
	.align		4
.L_22:
        /*0038*/ 	.byte	0x04, 0x29
        /*003a*/ 	.short	(.L_24 - .L_23)


	//   ....[0]....
.L_23:
        /*003c*/ 	.word	0xffffffff


	//   ....[1]....
        /*0040*/ 	.word	0xffffffff


	//   ....[2]....
        /*0044*/ 	.word	0xffffffff


	//   ....[3]....
        /*0048*/ 	.word	0xffffffff


	//   ....[4]....
        /*004c*/ 	.word	0xffffffff


	//   ....[5]....
        /*0050*/ 	.word	0xffffffff


	//----- nvinfo : EIATTR_COOP_GROUP_INSTR_OFFSETS
	.align		4
.L_24:
        /*0054*/ 	.byte	0x04, 0x28
        /*0056*/ 	.short	(.L_26 - .L_25)


	//   ....[0]....
.L_25:
        /*0058*/ 	.word	0x00000060


	//   ....[1]....
        /*005c*/ 	.word	0x00000070


	//   ....[2]....
        /*0060*/ 	.word	0x00000130


	//   ....[3]....
        /*0064*/ 	.word	0x00000600


	//   ....[4]....
        /*0068*/ 	.word	0x00000b20


	//   ....[5]....
        /*006c*/ 	.word	0x000015a0


	//----- nvinfo : EIATTR_REG_RECONFIG
	.align		4
.L_26:
        /*0070*/ 	.byte	0x01, 0x54
	.zero		2


	//----- nvinfo : EIATTR_MBARRIER_INSTR_OFFSETS
	.align		4
        /*0074*/ 	.byte	0x04, 0x39
        /*0076*/ 	.short	(.L_28 - .L_27)


	//   ....[0]....
.L_27:
        /*0078*/ 	.word	0x00000250
        /*007c*/ 	.word	0x000000ff
        /*0080*/ 	.word	0x00000000
        /*0084*/ 	.short	0x0100
        /*0086*/ 	.byte	0x08
	.zero		1


	//   ....[1]....
        /*0088*/ 	.word	0x00000260
        /*008c*/ 	.word	0x000000ff
        /*0090*/ 	.word	0x000000e0
        /*0094*/ 	.short	0x0100
        /*0096*/ 	.byte	0x08
	.zero		1


	//   ....[2]....
        /*0098*/ 	.word	0x00000270
        /*009c*/ 	.word	0x000000ff
        /*00a0*/ 	.word	0x00000008
        /*00a4*/ 	.short	0x0100
        /*00a6*/ 	.byte	0x08
	.zero		1


	//   ....[3]....
        /*00a8*/ 	.word	0x00000280
        /*00ac*/ 	.word	0x000000ff
        /*00b0*/ 	.word	0x000000e8
        /*00b4*/ 	.short	0x0100
        /*00b6*/ 	.byte	0x08
	.zero		1


	//   ....[4]....
        /*00b8*/ 	.word	0x00000290
        /*00bc*/ 	.word	0x000000ff
        /*00c0*/ 	.word	0x00000010
        /*00c4*/ 	.short	0x0100
        /*00c6*/ 	.byte	0x08
	.zero		1


	//   ....[5]....
        /*00c8*/ 	.word	0x000002a0
        /*00cc*/ 	.word	0x000000ff
        /*00d0*/ 	.word	0x000000f0
        /*00d4*/ 	.short	0x0100
        /*00d6*/ 	.byte	0x08
	.zero		1


	//   ....[6]....
        /*00d8*/ 	.word	0x000002b0
        /*00dc*/ 	.word	0x000000ff
        /*00e0*/ 	.word	0x00000018
        /*00e4*/ 	.short	0x0100
        /*00e6*/ 	.byte	0x08
	.zero		1


	//   ....[7]....
        /*00e8*/ 	.word	0x000002c0
        /*00ec*/ 	.word	0x000000ff
        /*00f0*/ 	.word	0x000000f8
        /*00f4*/ 	.short	0x0100
        /*00f6*/ 	.byte	0x08
	.zero		1


	//   ....[8]....
        /*00f8*/ 	.word	0x000002d0
        /*00fc*/ 	.word	0x000000ff
        /*0100*/ 	.word	0x00000020
        /*0104*/ 	.short	0x0100
        /*0106*/ 	.byte	0x08
	.zero		1


	//   ....[9]....
        /*0108*/ 	.word	0x000002e0
        /*010c*/ 	.word	0x000000ff
        /*0110*/ 	.word	0x00000100
        /*0114*/ 	.short	0x0100
        /*0116*/ 	.byte	0x08
	.zero		1


	//   ....[10]....
        /*0118*/ 	.word	0x000002f0
        /*011c*/ 	.word	0x000000ff
        /*0120*/ 	.word	0x00000028
        /*0124*/ 	.short	0x0100
        /*0126*/ 	.byte	0x08
	.zero		1


	//   ....[11]....
        /*0128*/ 	.word	0x00000300
        /*012c*/ 	.word	0x000000ff
        /*0130*/ 	.word	0x00000108
        /*0134*/ 	.short	0x0100
        /*0136*/ 	.byte	0x08
	.zero		1


	//   ....[12]....
        /*0138*/ 	.word	0x00000310
        /*013c*/ 	.word	0x000000ff
        /*0140*/ 	.word	0x00000030
        /*0144*/ 	.short	0x0100
        /*0146*/ 	.byte	0x08
	.zero		1


	//   ....[13]....
        /*0148*/ 	.word	0x00000320
        /*014c*/ 	.word	0x000000ff
        /*0150*/ 	.word	0x00000110
        /*0154*/ 	.short	0x0100
        /*0156*/ 	.byte	0x08
	.zero		1


	//   ....[14]....
        /*0158*/ 	.word	0x00000330
        /*015c*/ 	.word	0x000000ff
        /*0160*/ 	.word	0x00000038
        /*0164*/ 	.short	0x0100
        /*0166*/ 	.byte	0x08
	.zero		1


	//   ....[15]....
        /*0168*/ 	.word	0x00000340
        /*016c*/ 	.word	0x000000ff
        /*0170*/ 	.word	0x00000118
        /*0174*/ 	.short	0x0100
        /*0176*/ 	.byte	0x08
	.zero		1


	//   ....[16]....
        /*0178*/ 	.word	0x00000350
        /*017c*/ 	.word	0x000000ff
        /*0180*/ 	.word	0x00000040
        /*0184*/ 	.short	0x0100
        /*0186*/ 	.byte	0x08
	.zero		1


	//   ....[17]....
        /*0188*/ 	.word	0x00000360
        /*018c*/ 	.word	0x000000ff
        /*0190*/ 	.word	0x00000120
        /*0194*/ 	.short	0x0100
        /*0196*/ 	.byte	0x08
	.zero		1


	//   ....[18]....
        /*0198*/ 	.word	0x00000370
        /*019c*/ 	.word	0x000000ff
        /*01a0*/ 	.word	0x00000048
        /*01a4*/ 	.short	0x0100
        /*01a6*/ 	.byte	0x08
	.zero		1


	//   ....[19]....
        /*01a8*/ 	.word	0x00000380
        /*01ac*/ 	.word	0x000000ff
        /*01b0*/ 	.word	0x00000128
        /*01b4*/ 	.short	0x0100
        /*01b6*/ 	.byte	0x08
	.zero		1


	//   ....[20]....
        /*01b8*/ 	.word	0x00000390
        /*01bc*/ 	.word	0x000000ff
        /*01c0*/ 	.word	0x00000050
        /*01c4*/ 	.short	0x0100
        /*01c6*/ 	.byte	0x08
	.zero		1


	//   ....[21]....
        /*01c8*/ 	.word	0x000003a0
        /*01cc*/ 	.word	0x000000ff
        /*01d0*/ 	.word	0x00000130
        /*01d4*/ 	.short	0x0100
        /*01d6*/ 	.byte	0x08
	.zero		1


	//   ....[22]....
        /*01d8*/ 	.word	0x000003b0
        /*01dc*/ 	.word	0x000000ff
        /*01e0*/ 	.word	0x00000058
        /*01e4*/ 	.short	0x0100
        /*01e6*/ 	.byte	0x08
	.zero		1


	//   ....[23]....
        /*01e8*/ 	.word	0x000003c0
        /*01ec*/ 	.word	0x000000ff
        /*01f0*/ 	.word	0x00000138
        /*01f4*/ 	.short	0x0100
        /*01f6*/ 	.byte	0x08
	.zero		1


	//   ....[24]....
        /*01f8*/ 	.word	0x000003d0
        /*01fc*/ 	.word	0x000000ff
        /*0200*/ 	.word	0x00000060
        /*0204*/ 	.short	0x0100
        /*0206*/ 	.byte	0x08
	.zero		1


	//   ....[25]....
        /*0208*/ 	.word	0x000003e0
        /*020c*/ 	.word	0x000000ff
        /*0210*/ 	.word	0x00000140
        /*0214*/ 	.short	0x0100
        /*0216*/ 	.byte	0x08
	.zero		1


	//   ....[26]....
        /*0218*/ 	.word	0x000003f0
        /*021c*/ 	.word	0x000000ff
        /*0220*/ 	.word	0x00000068
        /*0224*/ 	.short	0x0100
        /*0226*/ 	.byte	0x08
	.zero		1


	//   ....[27]....
        /*0228*/ 	.word	0x00000400
        /*022c*/ 	.word	0x000000ff
        /*0230*/ 	.word	0x00000148
        /*0234*/ 	.short	0x0100
        /*0236*/ 	.byte	0x08
	.zero		1


	//   ....[28]....
        /*0238*/ 	.word	0x00000410
        /*023c*/ 	.word	0x000000ff
        /*0240*/ 	.word	0x00000070
        /*0244*/ 	.short	0x0100
        /*0246*/ 	.byte	0x08
	.zero		1


	//   ....[29]....
        /*0248*/ 	.word	0x00000420
        /*024c*/ 	.word	0x000000ff
        /*0250*/ 	.word	0x00000150
        /*0254*/ 	.short	0x0100
        /*0256*/ 	.byte	0x08
	.zero		1


	//   ....[30]....
        /*0258*/ 	.word	0x00000430
        /*025c*/ 	.word	0x000000ff
        /*0260*/ 	.word	0x00000078
        /*0264*/ 	.short	0x0100
        /*0266*/ 	.byte	0x08
	.zero		1


	//   ....[31]....
        /*0268*/ 	.word	0x00000440
        /*026c*/ 	.word	0x000000ff
        /*0270*/ 	.word	0x00000158
        /*0274*/ 	.short	0x0100
        /*0276*/ 	.byte	0x08
	.zero		1


	//   ....[32]....
        /*0278*/ 	.word	0x00000450
        /*027c*/ 	.word	0x000000ff
        /*0280*/ 	.word	0x00000080
        /*0284*/ 	.short	0x0100
        /*0286*/ 	.byte	0x08
	.zero		1


	//   ....[33]....
        /*0288*/ 	.word	0x00000460
        /*028c*/ 	.word	0x000000ff
        /*0290*/ 	.word	0x00000160
        /*0294*/ 	.short	0x0100
        /*0296*/ 	.byte	0x08
	.zero		1


	//   ....[34]....
        /*0298*/ 	.word	0x00000470
        /*029c*/ 	.word	0x000000ff
        /*02a0*/ 	.word	0x00000088
        /*02a4*/ 	.short	0x0100
        /*02a6*/ 	.byte	0x08
	.zero		1


	//   ....[35]....
        /*02a8*/ 	.word	0x00000480
        /*02ac*/ 	.word	0x000000ff
        /*02b0*/ 	.word	0x00000168
        /*02b4*/ 	.short	0x0100
        /*02b6*/ 	.byte	0x08
	.zero		1


	//   ....[36]....
        /*02b8*/ 	.word	0x00000490
        /*02bc*/ 	.word	0x000000ff
        /*02c0*/ 	.word	0x00000090
        /*02c4*/ 	.short	0x0100
        /*02c6*/ 	.byte	0x08
	.zero		1


	//   ....[37]....
        /*02c8*/ 	.word	0x000004a0
        /*02cc*/ 	.word	0x000000ff
        /*02d0*/ 	.word	0x00000170
        /*02d4*/ 	.short	0x0100
        /*02d6*/ 	.byte	0x08
	.zero		1


	//   ....[38]....
        /*02d8*/ 	.word	0x000004b0
        /*02dc*/ 	.word	0x000000ff
        /*02e0*/ 	.word	0x00000098
        /*02e4*/ 	.short	0x0100
        /*02e6*/ 	.byte	0x08
	.zero		1


	//   ....[39]....
        /*02e8*/ 	.word	0x000004c0
        /*02ec*/ 	.word	0x000000ff
        /*02f0*/ 	.word	0x00000178
        /*02f4*/ 	.short	0x0100
        /*02f6*/ 	.byte	0x08
	.zero		1


	//   ....[40]....
        /*02f8*/ 	.word	0x000004d0
        /*02fc*/ 	.word	0x000000ff
        /*0300*/ 	.word	0x000000a0
        /*0304*/ 	.short	0x0100
        /*0306*/ 	.byte	0x08
	.zero		1


	//   ....[41]....
        /*0308*/ 	.word	0x000004e0
        /*030c*/ 	.word	0x000000ff
        /*0310*/ 	.word	0x00000180
        /*0314*/ 	.short	0x0100
        /*0316*/ 	.byte	0x08
	.zero		1


	//   ....[42]....
        /*0318*/ 	.word	0x000004f0
        /*031c*/ 	.word	0x000000ff
        /*0320*/ 	.word	0x000000a8
        /*0324*/ 	.short	0x0100
        /*0326*/ 	.byte	0x08
	.zero		1


	//   ....[43]....
        /*0328*/ 	.word	0x00000500
        /*032c*/ 	.word	0x000000ff
        /*0330*/ 	.word	0x00000188
        /*0334*/ 	.short	0x0100
        /*0336*/ 	.byte	0x08
	.zero		1


	//   ....[44]....
        /*0338*/ 	.word	0x00000510
        /*033c*/ 	.word	0x000000ff
        /*0340*/ 	.word	0x000000b0
        /*0344*/ 	.short	0x0100
        /*0346*/ 	.byte	0x08
	.zero		1


	//   ....[45]....
        /*0348*/ 	.word	0x00000520
        /*034c*/ 	.word	0x000000ff
        /*0350*/ 	.word	0x00000190
        /*0354*/ 	.short	0x0100
        /*0356*/ 	.byte	0x08
	.zero		1


	//   ....[46]....
        /*0358*/ 	.word	0x00000530
        /*035c*/ 	.word	0x000000ff
        /*0360*/ 	.word	0x000000b8
        /*0364*/ 	.short	0x0100
        /*0366*/ 	.byte	0x08
	.zero		1


	//   ....[47]....
        /*0368*/ 	.word	0x00000540
        /*036c*/ 	.word	0x000000ff
        /*0370*/ 	.word	0x00000198
        /*0374*/ 	.short	0x0100
        /*0376*/ 	.byte	0x08
	.zero		1


	//   ....[48]....
        /*0378*/ 	.word	0x00000550
        /*037c*/ 	.word	0x000000ff
        /*0380*/ 	.word	0x000000c0
        /*0384*/ 	.short	0x0100
        /*0386*/ 	.byte	0x08
	.zero		1


	//   ....[49]....
        /*0388*/ 	.word	0x00000560
        /*038c*/ 	.word	0x000000ff
        /*0390*/ 	.word	0x000001a0
        /*0394*/ 	.short	0x0100
        /*0396*/ 	.byte	0x08
	.zero		1


	//   ....[50]....
        /*0398*/ 	.word	0x00000570
        /*039c*/ 	.word	0x000000ff
        /*03a0*/ 	.word	0x000000c8
        /*03a4*/ 	.short	0x0100
        /*03a6*/ 	.byte	0x08
	.zero		1


	//   ....[51]....
        /*03a8*/ 	.word	0x00000580
        /*03ac*/ 	.word	0x000000ff
        /*03b0*/ 	.word	0x000001a8
        /*03b4*/ 	.short	0x0100
        /*03b6*/ 	.byte	0x08
	.zero		1


	//   ....[52]....
        /*03b8*/ 	.word	0x00000590
        /*03bc*/ 	.word	0x000000ff
        /*03c0*/ 	.word	0x000000d0
        /*03c4*/ 	.short	0x0100
        /*03c6*/ 	.byte	0x08
	.zero		1


	//   ....[53]....
        /*03c8*/ 	.word	0x000005a0
        /*03cc*/ 	.word	0x000000ff
        /*03d0*/ 	.word	0x000001b0
        /*03d4*/ 	.short	0x0100
        /*03d6*/ 	.byte	0x08
	.zero		1


	//   ....[54]....
        /*03d8*/ 	.word	0x000005b0
        /*03dc*/ 	.word	0x000000ff
        /*03e0*/ 	.word	0x000000d8
        /*03e4*/ 	.short	0x0100
        /*03e6*/ 	.byte	0x08
	.zero		1


	//   ....[55]....
        /*03e8*/ 	.word	0x000005c0
        /*03ec*/ 	.word	0x000000ff
        /*03f0*/ 	.word	0x000001b8
        /*03f4*/ 	.short	0x0100
        /*03f6*/ 	.byte	0x08
	.zero		1


	//   ....[56]....
        /*03f8*/ 	.word	0x00000a10
        /*03fc*/ 	.word	0x000000ff
        /*0400*/ 	.word	0x000001d0
        /*0404*/ 	.short	0x0100
        /*0406*/ 	.byte	0x06
	.zero		1


	//   ....[57]....
        /*0408*/ 	.word	0x00000ab0
        /*040c*/ 	.word	0x000000ff
        /*0410*/ 	.word	0x000001d8
        /*0414*/ 	.short	0x0100
        /*0416*/ 	.byte	0x06
	.zero		1


	//   ....[58]....
        /*0418*/ 	.word	0x00001ad0
        /*041c*/ 	.word	0x000000ff
        /*0420*/ 	.word	0x00000000
        /*0424*/ 	.short	0x010a
        /*0426*/ 	.byte	0x06
	.zero		1


	//   ....[59]....
        /*0428*/ 	.word	0x00001b10
        /*042c*/ 	.word	0x000000ff
        /*0430*/ 	.word	0x00000000
        /*0434*/ 	.short	0x010a
        /*0436*/ 	.byte	0x06
	.zero		1


	//   ....[60]....
        /*0438*/ 	.word	0x000023f0
        /*043c*/ 	.word	0x000000ff
        /*0440*/ 	.word	0x00000000
        /*0444*/ 	.short	0x010a
        /*0446*/ 	.byte	0x0c
	.zero		1


	//   ....[61]....
        /*0448*/ 	.word	0x00002430
        /*044c*/ 	.word	0x000000ff
        /*0450*/ 	.word	0x00000000
        /*0454*/ 	.short	0x010a
        /*0456*/ 	.byte	0x0c
	.zero		1


	//   ....[62]....
        /*0458*/ 	.word	0x00002a10
        /*045c*/ 	.word	0x0000008c
        /*0460*/ 	.word	0x00000000
        /*0464*/ 	.short	0x0101
        /*0466*/ 	.byte	0x3f
	.zero		1


	//   ....[63]....
        /*0468*/ 	.word	0x000030b0
        /*046c*/ 	.word	0x0000000c
        /*0470*/ 	.word	0x00000000
        /*0474*/ 	.short	0x0101
        /*0476*/ 	.byte	0x3f
	.zero		1


	//   ....[64]....
        /*0478*/ 	.word	0x00008a70
        /*047c*/ 	.word	0x00000012
        /*0480*/ 	.word	0x000000e0
        /*0484*/ 	.short	0x010a
        /*0486*/ 	.byte	0x3f
	.zero		1


	//   ....[65]....
        /*0488*/ 	.word	0x00008e10
        /*048c*/ 	.word	0x00000006
        /*0490*/ 	.word	0x000001d8
        /*0494*/ 	.short	0x0101
        /*0496*/ 	.byte	0x3f
	.zero		1


	//   ....[66]....
        /*0498*/ 	.word	0x00009530
        /*049c*/ 	.word	0x00000006
        /*04a0*/ 	.word	0x00000000
        /*04a4*/ 	.short	0x010a
        /*04a6*/ 	.byte	0x3f
	.zero		1


	//   ....[67]....
        /*04a8*/ 	.word	0x000095b0
        /*04ac*/ 	.word	0x00000007
        /*04b0*/ 	.word	0x00000000
        /*04b4*/ 	.short	0x010a
        /*04b6*/ 	.byte	0x3f
	.zero		1


	//   ....[68]....
        /*04b8*/ 	.word	0x00009640
        /*04bc*/ 	.word	0x00000006
        /*04c0*/ 	.word	0x00000000
        /*04c4*/ 	.short	0x010a
        /*04c6*/ 	.byte	0x3f
	.zero		1


	//   ....[69]....
        /*04c8*/ 	.word	0x000096d0
        /*04cc*/ 	.word	0x00000009
        /*04d0*/ 	.word	0x00000000
        /*04d4*/ 	.short	0x010a
        /*04d6*/ 	.byte	0x3f
	.zero		1


	//   ....[70]....
        /*04d8*/ 	.word	0x00009760
        /*04dc*/ 	.word	0x00000006
        /*04e0*/ 	.word	0x00000000
        /*04e4*/ 	.short	0x010a
        /*04e6*/ 	.byte	0x3f
	.zero		1


	//   ....[71]....
        /*04e8*/ 	.word	0x000097f0
        /*04ec*/ 	.word	0x00000009
        /*04f0*/ 	.word	0x00000000
        /*04f4*/ 	.short	0x010a
        /*04f6*/ 	.byte	0x3f
	.zero		1


	//   ....[72]....
        /*04f8*/ 	.word	0x00009880
        /*04fc*/ 	.word	0x00000006
        /*0500*/ 	.word	0x00000000
        /*0504*/ 	.short	0x010a
        /*0506*/ 	.byte	0x3f
	.zero		1


	//   ....[73]....
        /*0508*/ 	.word	0x00009910
        /*050c*/ 	.word	0x00000009
        /*0510*/ 	.word	0x00000000
        /*0514*/ 	.short	0x010a
        /*0516*/ 	.byte	0x3f
	.zero		1


	//   ....[74]....
        /*0518*/ 	.word	0x000099a0
        /*051c*/ 	.word	0x00000006
        /*0520*/ 	.word	0x00000000
        /*0524*/ 	.short	0x010a
        /*0526*/ 	.byte	0x3f
	.zero		1


	//   ....[75]....
        /*0528*/ 	.word	0x00009a30
        /*052c*/ 	.word	0x00000009
        /*0530*/ 	.word	0x00000000
        /*0534*/ 	.short	0x010a
        /*0536*/ 	.byte	0x3f
	.zero		1


	//   ....[76]....
        /*0538*/ 	.word	0x00009ac0
        /*053c*/ 	.word	0x00000006
        /*0540*/ 	.word	0x00000000
        /*0544*/ 	.short	0x010a
        /*0546*/ 	.byte	0x3f
	.zero		1


	//   ....[77]....
        /*0548*/ 	.word	0x00009b50
        /*054c*/ 	.word	0x00000009
        /*0550*/ 	.word	0x00000000
        /*0554*/ 	.short	0x010a
        /*0556*/ 	.byte	0x3f
	.zero		1


	//   ....[78]....
        /*0558*/ 	.word	0x00009be0
        /*055c*/ 	.word	0x00000006
        /*0560*/ 	.word	0x00000000
        /*0564*/ 	.short	0x010a
        /*0566*/ 	.byte	0x3f
	.zero		1


	//   ....[79]....
        /*0568*/ 	.word	0x00009c70
        /*056c*/ 	.word	0x00000009
        /*0570*/ 	.word	0x00000000
        /*0574*/ 	.short	0x010a
        /*0576*/ 	.byte	0x3f
	.zero		1


	//   ....[80]....
        /*0578*/ 	.word	0x00009d00
        /*057c*/ 	.word	0x00000006
        /*0580*/ 	.word	0x00000000
        /*0584*/ 	.short	0x010a
        /*0586*/ 	.byte	0x3f
	.zero		1


	//   ....[81]....
        /*0588*/ 	.word	0x00009d90
        /*058c*/ 	.word	0x00000009
        /*0590*/ 	.word	0x00000000
        /*0594*/ 	.short	0x010a
        /*0596*/ 	.byte	0x3f
	.zero		1


	//   ....[82]....
        /*0598*/ 	.word	0x00009e20
        /*059c*/ 	.word	0x00000006
        /*05a0*/ 	.word	0x00000000
        /*05a4*/ 	.short	0x010a
        /*05a6*/ 	.byte	0x3f
	.zero		1


	//   ....[83]....
        /*05a8*/ 	.word	0x00009eb0
        /*05ac*/ 	.word	0x00000009
        /*05b0*/ 	.word	0x00000000
        /*05b4*/ 	.short	0x010a
        /*05b6*/ 	.byte	0x3f
	.zero		1


	//   ....[84]....
        /*05b8*/ 	.word	0x00009f40
        /*05bc*/ 	.word	0x00000006
        /*05c0*/ 	.word	0x00000000
        /*05c4*/ 	.short	0x010a
        /*05c6*/ 	.byte	0x3f
	.zero		1


	//   ....[85]....
        /*05c8*/ 	.word	0x00009fd0
        /*05cc*/ 	.word	0x00000009
        /*05d0*/ 	.word	0x00000000
        /*05d4*/ 	.short	0x010a
        /*05d6*/ 	.byte	0x3f
	.zero		1


	//   ....[86]....
        /*05d8*/ 	.word	0x0000a060
        /*05dc*/ 	.word	0x00000006
        /*05e0*/ 	.word	0x00000000
        /*05e4*/ 	.short	0x010a
        /*05e6*/ 	.byte	0x3f
	.zero		1


	//   ....[87]....
        /*05e8*/ 	.word	0x0000a0f0
        /*05ec*/ 	.word	0x00000009
        /*05f0*/ 	.word	0x00000000
        /*05f4*/ 	.short	0x010a
        /*05f6*/ 	.byte	0x3f
	.zero		1


	//   ....[88]....
        /*05f8*/ 	.word	0x0000a180
        /*05fc*/ 	.word	0x00000006
        /*0600*/ 	.word	0x00000000
        /*0604*/ 	.short	0x010a
        /*0606*/ 	.byte	0x3f
	.zero		1


	//   ....[89]....
        /*0608*/ 	.word	0x0000a210
        /*060c*/ 	.word	0x00000009
        /*0610*/ 	.word	0x00000000
        /*0614*/ 	.short	0x010a
        /*0616*/ 	.byte	0x3f
	.zero		1


	//   ....[90]....
        /*0618*/ 	.word	0x0000a2a0
        /*061c*/ 	.word	0x00000006
        /*0620*/ 	.word	0x00000000
        /*0624*/ 	.short	0x010a
        /*0626*/ 	.byte	0x3f
	.zero		1


	//   ....[91]....
        /*0628*/ 	.word	0x0000a330
        /*062c*/ 	.word	0x00000009
        /*0630*/ 	.word	0x00000000
        /*0634*/ 	.short	0x010a
        /*0636*/ 	.byte	0x3f
	.zero		1


	//   ....[92]....
        /*0638*/ 	.word	0x0000a3c0
        /*063c*/ 	.word	0x00000006
        /*0640*/ 	.word	0x00000000
        /*0644*/ 	.short	0x010a
        /*0646*/ 	.byte	0x3f
	.zero		1


	//   ....[93]....
        /*0648*/ 	.word	0x0000a450
        /*064c*/ 	.word	0x00000003
        /*0650*/ 	.word	0x00000000
        /*0654*/ 	.short	0x010a
        /*0656*/ 	.byte	0x3f
	.zero		1


	//   ....[94]....
        /*0658*/ 	.word	0x0000a4c0
        /*065c*/ 	.word	0x0000000d
        /*0660*/ 	.word	0x00000000
        /*0664*/ 	.short	0x010a
        /*0666*/ 	.byte	0x3f
	.zero		1


	//   ....[95]....
        /*0668*/ 	.word	0x0000a520
        /*066c*/ 	.word	0x00000091
        /*0670*/ 	.word	0x00000000
        /*0674*/ 	.short	0x010a
        /*0676*/ 	.byte	0x3f
	.zero		1


	//   ....[96]....
        /*0678*/ 	.word	0x0000a5f0
        /*067c*/ 	.word	0x00000012
        /*0680*/ 	.word	0x000000e0
        /*0684*/ 	.short	0x010a
        /*0686*/ 	.byte	0x3f
	.zero		1


	//   ....[97]....
        /*0688*/ 	.word	0x0000a6c0
        /*068c*/ 	.word	0x00000006
        /*0690*/ 	.word	0x00000000
        /*0694*/ 	.short	0x010a
        /*0696*/ 	.byte	0x3f
	.zero		1


	//   ....[98]....
        /*0698*/ 	.word	0x0000a710
        /*069c*/ 	.word	0x00000007
        /*06a0*/ 	.word	0x00000000
        /*06a4*/ 	.short	0x010a
        /*06a6*/ 	.byte	0x3f
	.zero		1


	//   ....[99]....
        /*06a8*/ 	.word	0x0000a760
        /*06ac*/ 	.word	0x00000006
        /*06b0*/ 	.word	0x00000000
        /*06b4*/ 	.short	0x010a
        /*06b6*/ 	.byte	0x3f
	.zero		1


	//   ....[100]....
        /*06b8*/ 	.word	0x0000a7b0
        /*06bc*/ 	.word	0x00000009
        /*06c0*/ 	.word	0x00000000
        /*06c4*/ 	.short	0x010a
        /*06c6*/ 	.byte	0x3f
	.zero		1


	//   ....[101]....
        /*06c8*/ 	.word	0x0000a800
        /*06cc*/ 	.word	0x00000006
        /*06d0*/ 	.word	0x00000000
        /*06d4*/ 	.short	0x010a
        /*06d6*/ 	.byte	0x3f
	.zero		1


	//   ....[102]....
        /*06d8*/ 	.word	0x0000a850
        /*06dc*/ 	.word	0x00000009
        /*06e0*/ 	.word	0x00000000
        /*06e4*/ 	.short	0x010a
        /*06e6*/ 	.byte	0x3f
	.zero		1


	//   ....[103]....
        /*06e8*/ 	.word	0x0000a8a0
        /*06ec*/ 	.word	0x00000006
        /*06f0*/ 	.word	0x00000000
        /*06f4*/ 	.short	0x010a
        /*06f6*/ 	.byte	0x3f
	.zero		1


	//   ....[104]....
        /*06f8*/ 	.word	0x0000a8f0
        /*06fc*/ 	.word	0x00000009
        /*0700*/ 	.word	0x00000000
        /*0704*/ 	.short	0x010a
        /*0706*/ 	.byte	0x3f
	.zero		1


	//   ....[105]....
        /*0708*/ 	.word	0x0000a940
        /*070c*/ 	.word	0x00000006
        /*0710*/ 	.word	0x00000000
        /*0714*/ 	.short	0x010a
        /*0716*/ 	.byte	0x3f
	.zero		1


	//   ....[106]....
        /*0718*/ 	.word	0x0000a990
        /*071c*/ 	.word	0x00000009
        /*0720*/ 	.word	0x00000000
        /*0724*/ 	.short	0x010a
        /*0726*/ 	.byte	0x3f
	.zero		1


	//   ....[107]....
        /*0728*/ 	.word	0x0000a9e0
        /*072c*/ 	.word	0x00000006
        /*0730*/ 	.word	0x00000000
        /*0734*/ 	.short	0x010a
        /*0736*/ 	.byte	0x3f
	.zero		1


	//   ....[108]....
        /*0738*/ 	.word	0x0000aa30
        /*073c*/ 	.word	0x00000009
        /*0740*/ 	.word	0x00000000
        /*0744*/ 	.short	0x010a
        /*0746*/ 	.byte	0x3f
	.zero		1


	//   ....[109]....
        /*0748*/ 	.word	0x0000aa80
        /*074c*/ 	.word	0x00000006
        /*0750*/ 	.word	0x00000000
        /*0754*/ 	.short	0x010a
        /*0756*/ 	.byte	0x3f
	.zero		1


	//   ....[110]....
        /*0758*/ 	.word	0x0000aad0
        /*075c*/ 	.word	0x00000009
        /*0760*/ 	.word	0x00000000
        /*0764*/ 	.short	0x010a
        /*0766*/ 	.byte	0x3f
	.zero		1


	//   ....[111]....
        /*0768*/ 	.word	0x0000ab20
        /*076c*/ 	.word	0x00000006
        /*0770*/ 	.word	0x00000000
        /*0774*/ 	.short	0x010a
        /*0776*/ 	.byte	0x3f
	.zero		1


	//   ....[112]....
        /*0778*/ 	.word	0x0000ab70
        /*077c*/ 	.word	0x00000009
        /*0780*/ 	.word	0x00000000
        /*0784*/ 	.short	0x010a
        /*0786*/ 	.byte	0x3f
	.zero		1


	//   ....[113]....
        /*0788*/ 	.word	0x0000abc0
        /*078c*/ 	.word	0x00000006
        /*0790*/ 	.word	0x00000000
        /*0794*/ 	.short	0x010a
        /*0796*/ 	.byte	0x3f
	.zero		1


	//   ....[114]....
        /*0798*/ 	.word	0x0000ac10
        /*079c*/ 	.word	0x00000009
        /*07a0*/ 	.word	0x00000000
        /*07a4*/ 	.short	0x010a
        /*07a6*/ 	.byte	0x3f
	.zero		1


	//   ....[115]....
        /*07a8*/ 	.word	0x0000ac60
        /*07ac*/ 	.word	0x00000006
        /*07b0*/ 	.word	0x00000000
        /*07b4*/ 	.short	0x010a
        /*07b6*/ 	.byte	0x3f
	.zero		1


	//   ....[116]....
        /*07b8*/ 	.word	0x0000acb0
        /*07bc*/ 	.word	0x00000009
        /*07c0*/ 	.word	0x00000000
        /*07c4*/ 	.short	0x010a
        /*07c6*/ 	.byte	0x3f
	.zero		1


	//   ....[117]....
        /*07c8*/ 	.word	0x0000ad00
        /*07cc*/ 	.word	0x00000006
        /*07d0*/ 	.word	0x00000000
        /*07d4*/ 	.short	0x010a
        /*07d6*/ 	.byte	0x3f
	.zero		1


	//   ....[118]....
        /*07d8*/ 	.word	0x0000ad50
        /*07dc*/ 	.word	0x00000009
        /*07e0*/ 	.word	0x00000000
        /*07e4*/ 	.short	0x010a
        /*07e6*/ 	.byte	0x3f
	.zero		1


	//   ....[119]....
        /*07e8*/ 	.word	0x0000ada0
        /*07ec*/ 	.word	0x00000006
        /*07f0*/ 	.word	0x00000000
        /*07f4*/ 	.short	0x010a
        /*07f6*/ 	.byte	0x3f
	.zero		1


	//   ....[120]....
        /*07f8*/ 	.word	0x0000adf0
        /*07fc*/ 	.word	0x00000009
        /*0800*/ 	.word	0x00000000
        /*0804*/ 	.short	0x010a
        /*0806*/ 	.byte	0x3f
	.zero		1


	//   ....[121]....
        /*0808*/ 	.word	0x0000ae40
        /*080c*/ 	.word	0x00000006
        /*0810*/ 	.word	0x00000000
        /*0814*/ 	.short	0x010a
        /*0816*/ 	.byte	0x3f
	.zero		1


	//   ....[122]....
        /*0818*/ 	.word	0x0000ae90
        /*081c*/ 	.word	0x00000009
        /*0820*/ 	.word	0x00000000
        /*0824*/ 	.short	0x010a
        /*0826*/ 	.byte	0x3f
	.zero		1


	//   ....[123]....
        /*0828*/ 	.word	0x0000aee0
        /*082c*/ 	.word	0x00000006
        /*0830*/ 	.word	0x00000000
        /*0834*/ 	.short	0x010a
        /*0836*/ 	.byte	0x3f
	.zero		1


	//----- nvinfo : EIATTR_NUM_MBARRIERS
	.align		4
.L_28:
        /*0838*/ 	.byte	0x03, 0x38
        /*083a*/ 	.short	0x003a


	//----- nvinfo : EIATTR_EXIT_INSTR_OFFSETS
	.align		4
        /*083c*/ 	.byte	0x04, 0x1c
        /*083e*/ 	.short	(.L_30 - .L_29)


	//   ....[0]....
.L_29:
        /*0840*/ 	.word	0x00000c80


	//   ....[1]....
        /*0844*/ 	.word	0x00001470


	//   ....[2]....
        /*0848*/ 	.word	0x000080c0


	//   ....[3]....
        /*084c*/ 	.word	0x00008620


	//   ....[4]....
        /*0850*/ 	.word	0x0000a4a0


	//----- nvinfo : EIATTR_MAX_THREADS
	.align		4
.L_30:
        /*0854*/ 	.byte	0x04, 0x05
        /*0856*/ 	.short	(.L_32 - .L_31)
.L_31:
        /*0858*/ 	.word	0x00000180
        /*085c*/ 	.word	0x00000001
        /*0860*/ 	.word	0x00000001


	//----- nvinfo : EIATTR_CRS_STACK_SIZE
	.align		4
.L_32:
        /*0864*/ 	.byte	0x04, 0x1e
        /*0866*/ 	.short	(.L_34 - .L_33)
.L_33:
        /*0868*/ 	.word	0x00000000


	//----- nvinfo : EIATTR_CBANK_PARAM_SIZE
	.align		4
.L_34:
        /*086c*/ 	.byte	0x03, 0x19
        /*086e*/ 	.short	0x0470


	//----- nvinfo : EIATTR_PARAM_CBANK
	.align		4
        /*0870*/ 	.byte	0x04, 0x0a
        /*0872*/ 	.short	(.L_36 - .L_35)
	.align		4
.L_35:
        /*0874*/ 	.word	index@(.nv.constant0._ZN7cutlass13device_kernelINS_4gemm6kernel13GemmUniversalIN4cute5tupleIJiiiiEEENS1_10collective13CollectiveMmaINS1_37MainloopSm90TmaGmmaWarpSpecializedFP8ILi28ENS5_IJNS4_1CILi2EEESB_NSA_ILi1EEEEEENS1_35KernelTmaWarpSpecializedCooperativeEEENS5_IJNSA_ILi128EEESG_NSA_ILi32EEEEEENS_12float_e4m3_tENS5_IJlSC_lEEESJ_SK_NS4_8TiledMMAINS4_8MMA_AtomIJNS4_4SM904GMMA31MMA_64x128x32_F32E4M3E4M3_SS_TNILNSO_7ScaleInE1ELSQ_1EEEEEENS4_6LayoutINS5_IJSB_SC_SC_EEENS5_IJSC_NSA_ILi0EEESV_EEEEENS5_IJNS4_10UnderscoreESY_SY_EEEEENS4_23SM90_TMA_LOAD_MULTICASTENS4_14ComposedLayoutINS4_7SwizzleILi1ELi4ELi3EEENS4_18smem_ptr_flag_bitsILi8EEENST_INS5_IJNSA_ILi8EEESH_EEENS5_IJSH_SC_EEEEEEEvNS4_8identityES11_S1B_vS1C_EENS_8epilogue10collective6detail29Sm90TmaWarpSpecializedAdapterINS1F_15DefaultEpilogueISJ_SK_SK_NS1E_6thread17LinearCombinationISJ_Li1EffLNS1J_9ScaleType4KindE0ELNS_15FloatRoundStyleE2ESJ_EENS1_15EpilogueDefaultEEEEEvvEEEEvNT_6ParamsE)
        /*0878*/ 	.short	0x0210
        /*087a*/ 	.short	0x0470


	//----- nvinfo : EIATTR_SW_WAR
	.align		4
.L_36:
        /*087c*/ 	.byte	0x04, 0x36
        /*087e*/ 	.short	(.L_38 - .L_37)
.L_37:
        /*0880*/ 	.word	0x00000008
.L_38:


//--------------------- .nv.callgraph             --------------------------
	.section	.nv.callgraph,"",@"SHT_CUDA_CALLGRAPH"
	.align	4
	.sectionentsize	8
	.align		4
        /*0000*/ 	.word	0x00000000
	.align		4
        /*0004*/ 	.word	0xffffffff
	.align		4
        /*0008*/ 	.word	0x00000000
	.align		4
        /*000c*/ 	.word	0xfffffffe
	.align		4
        /*0010*/ 	.word	0x00000000
	.align		4
        /*0014*/ 	.word	0xfffffffd
	.align		4
        /*0018*/ 	.word	0x00000000
	.align		4
        /*001c*/ 	.word	0xfffffffc


//--------------------- .nv.constant4             --------------------------
	.section	.nv.constant4,"a",@progbits
	.align	8
	.align		8
.nv.constant4:
        /*0000*/ 	.dword	_ZN40_INTERNAL_4b040f63_4_k_cu_937151c3_310964cuda3std3__45__cpo5beginE
	.align		8
        /*0008*/ 	.dword	_ZN40_INTERNAL_4b040f63_4_k_cu_937151c3_310964cuda3std3__45__cpo3endE
	.align		8
        /*0010*/ 	.dword	_ZN40_INTERNAL_4b040f63_4_k_cu_937151c3_310964cuda3std3__45__cpo6cbeginE
	.align		8
        /*0018*/ 	.dword	_ZN40_INTERNAL_4b040f63_4_k_cu_937151c3_310964cuda3std3__45__cpo4cendE
	.align		8
        /*0020*/ 	.dword	_ZN40_INTERNAL_4b040f63_4_k_cu_937151c3_310964cuda3std3__442_GLOBAL__N__4b040f63_4_k_cu_937151c3_310966ignoreE
	.align		8
        /*0028*/ 	.dword	_ZN40_INTERNAL_4b040f63_4_k_cu_937151c3_310964cuda3std3__419piecewise_constructE
	.align		8
        /*0030*/ 	.dword	_ZN40_INTERNAL_4b040f63_4_k_cu_937151c3_310964cuda3std3__48in_placeE
	.align		8
        /*0038*/ 	.dword	_ZN40_INTERNAL_4b040f63_4_k_cu_937151c3_310964cuda3std6ranges3__45__cpo4swapE
	.align		8
        /*0040*/ 	.dword	_ZN40_INTERNAL_4b040f63_4_k_cu_937151c3_310964cuda3std6ranges3__45__cpo9iter_moveE
	.align		8
        /*0048*/ 	.dword	_ZN40_INTERNAL_4b040f63_4_k_cu_937151c3_310964cute7productE
	.align		8
        /*0050*/ 	.dword	_ZN40_INTERNAL_4b040f63_4_k_cu_937151c3_310964cute1_E


//--------------------- .text._ZN7cutlass13device_kernelINS_4gemm6kernel13GemmUniversalIN4cute5tupleIJiiiiEEENS1_10collective13CollectiveMmaINS1_37MainloopSm90TmaGmmaWarpSpecializedFP8ILi28ENS5_IJNS4_1CILi2EEESB_NSA_ILi1EEEEEENS1_35KernelTmaWarpSpecializedCooperativeEEENS5_IJNSA_ILi128EEESG_NSA_ILi32EEEEEENS_12float_e4m3_tENS5_IJlSC_lEEESJ_SK_NS4_8TiledMMAINS4_8MMA_AtomIJNS4_4SM904GMMA31MMA_64x128x32_F32E4M3E4M3_SS_TNILNSO_7ScaleInE1ELSQ_1EEEEEENS4_6LayoutINS5_IJSB_SC_SC_EEENS5_IJSC_NSA_ILi0EEESV_EEEEENS5_IJNS4_10UnderscoreESY_SY_EEEEENS4_23SM90_TMA_LOAD_MULTICASTENS4_14ComposedLayoutINS4_7SwizzleILi1ELi4ELi3EEENS4_18smem_ptr_flag_bitsILi8EEENST_INS5_IJNSA_ILi8EEESH_EEENS5_IJSH_SC_EEEEEEEvNS4_8identityES11_S1B_vS1C_EENS_8epilogue10collective6detail29Sm90TmaWarpSpecializedAdapterINS1F_15DefaultEpilogueISJ_SK_SK_NS1E_6thread17LinearCombinationISJ_Li1EffLNS1J_9ScaleType4KindE0ELNS_15FloatRoundStyleE2ESJ_EENS1_15EpilogueDefaultEEEEEvvEEEEvNT_6ParamsE --------------------------
	.section	.text._ZN7cutlass13device_kernelINS_4gemm6kernel13GemmUniversalIN4cute5tupleIJiiiiEEENS1_10collective13CollectiveMmaINS1_37MainloopSm90TmaGmmaWarpSpecializedFP8ILi28ENS5_IJNS4_1CILi2EEESB_NSA_ILi1EEEEEENS1_35KernelTmaWarpSpecializedCooperativeEEENS5_IJNSA_ILi128EEESG_NSA_ILi32EEEEEENS_12float_e4m3_tENS5_IJlSC_lEEESJ_SK_NS4_8TiledMMAINS4_8MMA_AtomIJNS4_4SM904GMMA31MMA_64x128x32_F32E4M3E4M3_SS_TNILNSO_7ScaleInE1ELSQ_1EEEEEENS4_6LayoutINS5_IJSB_SC_SC_EEENS5_IJSC_NSA_ILi0EEESV_EEEEENS5_IJNS4_10UnderscoreESY_SY_EEEEENS4_23SM90_TMA_LOAD_MULTICASTENS4_14ComposedLayoutINS4_7SwizzleILi1ELi4ELi3EEENS4_18smem_ptr_flag_bitsILi8EEENST_INS5_IJNSA_ILi8EEESH_EEENS5_IJSH_SC_EEEEEEEvNS4_8identityES11_S1B_vS1C_EENS_8epilogue10collective6detail29Sm90TmaWarpSpecializedAdapterINS1F_15DefaultEpilogueISJ_SK_SK_NS1E_6thread17LinearCombinationISJ_Li1EffLNS1J_9ScaleType4KindE0ELNS_15FloatRoundStyleE2ESJ_EENS1_15EpilogueDefaultEEEEEvvEEEEvNT_6ParamsE,"ax",@progbits
	.align	128
.text._ZN7cutlass13device_kernelINS_4gemm6kernel13GemmUniversalIN4cute5tupleIJiiiiEEENS1_10collective13CollectiveMmaINS1_37MainloopSm90TmaGmmaWarpSpecializedFP8ILi28ENS5_IJNS4_1CILi2EEESB_NSA_ILi1EEEEEENS1_35KernelTmaWarpSpecializedCooperativeEEENS5_IJNSA_ILi128EEESG_NSA_ILi32EEEEEENS_12float_e4m3_tENS5_IJlSC_lEEESJ_SK_NS4_8TiledMMAINS4_8MMA_AtomIJNS4_4SM904GMMA31MMA_64x128x32_F32E4M3E4M3_SS_TNILNSO_7ScaleInE1ELSQ_1EEEEEENS4_6LayoutINS5_IJSB_SC_SC_EEENS5_IJSC_NSA_ILi0EEESV_EEEEENS5_IJNS4_10UnderscoreESY_SY_EEEEENS4_23SM90_TMA_LOAD_MULTICASTENS4_14ComposedLayoutINS4_7SwizzleILi1ELi4ELi3EEENS4_18smem_ptr_flag_bitsILi8EEENST_INS5_IJNSA_ILi8EEESH_EEENS5_IJSH_SC_EEEEEEEvNS4_8identityES11_S1B_vS1C_EENS_8epilogue10collective6detail29Sm90TmaWarpSpecializedAdapterINS1F_15DefaultEpilogueISJ_SK_SK_NS1E_6thread17LinearCombinationISJ_Li1EffLNS1J_9ScaleType4KindE0ELNS_15FloatRoundStyleE2ESJ_EENS1_15EpilogueDefaultEEEEEvvEEEEvNT_6ParamsE:
        .type           _ZN7cutlass13device_kernelINS_4gemm6kernel13GemmUniversalIN4cute5tupleIJiiiiEEENS1_10collective13CollectiveMmaINS1_37MainloopSm90TmaGmmaWarpSpecializedFP8ILi28ENS5_IJNS4_1CILi2EEESB_NSA_ILi1EEEEEENS1_35KernelTmaWarpSpecializedCooperativeEEENS5_IJNSA_ILi128EEESG_NSA_ILi32EEEEEENS_12float_e4m3_tENS5_IJlSC_lEEESJ_SK_NS4_8TiledMMAINS4_8MMA_AtomIJNS4_4SM904GMMA31MMA_64x128x32_F32E4M3E4M3_SS_TNILNSO_7ScaleInE1ELSQ_1EEEEEENS4_6LayoutINS5_IJSB_SC_SC_EEENS5_IJSC_NSA_ILi0EEESV_EEEEENS5_IJNS4_10UnderscoreESY_SY_EEEEENS4_23SM90_TMA_LOAD_MULTICASTENS4_14ComposedLayoutINS4_7SwizzleILi1ELi4ELi3EEENS4_18smem_ptr_flag_bitsILi8EEENST_INS5_IJNSA_ILi8EEESH_EEENS5_IJSH_SC_EEEEEEEvNS4_8identityES11_S1B_vS1C_EENS_8epilogue10collective6detail29Sm90TmaWarpSpecializedAdapterINS1F_15DefaultEpilogueISJ_SK_SK_NS1E_6thread17LinearCombinationISJ_Li1EffLNS1J_9ScaleType4KindE0ELNS_15FloatRoundStyleE2ESJ_EENS1_15EpilogueDefaultEEEEEvvEEEEvNT_6ParamsE,@function
        .size           _ZN7cutlass13device_kernelINS_4gemm6kernel13GemmUniversalIN4cute5tupleIJiiiiEEENS1_10collective13CollectiveMmaINS1_37MainloopSm90TmaGmmaWarpSpecializedFP8ILi28ENS5_IJNS4_1CILi2EEESB_NSA_ILi1EEEEEENS1_35KernelTmaWarpSpecializedCooperativeEEENS5_IJNSA_ILi128EEESG_NSA_ILi32EEEEEENS_12float_e4m3_tENS5_IJlSC_lEEESJ_SK_NS4_8TiledMMAINS4_8MMA_AtomIJNS4_4SM904GMMA31MMA_64x128x32_F32E4M3E4M3_SS_TNILNSO_7ScaleInE1ELSQ_1EEEEEENS4_6LayoutINS5_IJSB_SC_SC_EEENS5_IJSC_NSA_ILi0EEESV_EEEEENS5_IJNS4_10UnderscoreESY_SY_EEEEENS4_23SM90_TMA_LOAD_MULTICASTENS4_14ComposedLayoutINS4_7SwizzleILi1ELi4ELi3EEENS4_18smem_ptr_flag_bitsILi8EEENST_INS5_IJNSA_ILi8EEESH_EEENS5_IJSH_SC_EEEEEEEvNS4_8identityES11_S1B_vS1C_EENS_8epilogue10collective6detail29Sm90TmaWarpSpecializedAdapterINS1F_15DefaultEpilogueISJ_SK_SK_NS1E_6thread17LinearCombinationISJ_Li1EffLNS1J_9ScaleType4KindE0ELNS_15FloatRoundStyleE2ESJ_EENS1_15EpilogueDefaultEEEEEvvEEEEvNT_6ParamsE,(.L_x_255 - _ZN7cutlass13device_kernelINS_4gemm6kernel13GemmUniversalIN4cute5tupleIJiiiiEEENS1_10collective13CollectiveMmaINS1_37MainloopSm90TmaGmmaWarpSpecializedFP8ILi28ENS5_IJNS4_1CILi2EEESB_NSA_ILi1EEEEEENS1_35KernelTmaWarpSpecializedCooperativeEEENS5_IJNSA_ILi128EEESG_NSA_ILi32EEEEEENS_12float_e4m3_tENS5_IJlSC_lEEESJ_SK_NS4_8TiledMMAINS4_8MMA_AtomIJNS4_4SM904GMMA31MMA_64x128x32_F32E4M3E4M3_SS_TNILNSO_7ScaleInE1ELSQ_1EEEEEENS4_6LayoutINS5_IJSB_SC_SC_EEENS5_IJSC_NSA_ILi0EEESV_EEEEENS5_IJNS4_10UnderscoreESY_SY_EEEEENS4_23SM90_TMA_LOAD_MULTICASTENS4_14ComposedLayoutINS4_7SwizzleILi1ELi4ELi3EEENS4_18smem_ptr_flag_bitsILi8EEENST_INS5_IJNSA_ILi8EEESH_EEENS5_IJSH_SC_EEEEEEEvNS4_8identityES11_S1B_vS1C_EENS_8epilogue10collective6detail29Sm90TmaWarpSpecializedAdapterINS1F_15DefaultEpilogueISJ_SK_SK_NS1E_6thread17LinearCombinationISJ_Li1EffLNS1J_9ScaleType4KindE0ELNS_15FloatRoundStyleE2ESJ_EENS1_15EpilogueDefaultEEEEEvvEEEEvNT_6ParamsE)
        .other          _ZN7cutlass13device_kernelINS_4gemm6kernel13GemmUniversalIN4cute5tupleIJiiiiEEENS1_10collective13CollectiveMmaINS1_37MainloopSm90TmaGmmaWarpSpecializedFP8ILi28ENS5_IJNS4_1CILi2EEESB_NSA_ILi1EEEEEENS1_35KernelTmaWarpSpecializedCooperativeEEENS5_IJNSA_ILi128EEESG_NSA_ILi32EEEEEENS_12float_e4m3_tENS5_IJlSC_lEEESJ_SK_NS4_8TiledMMAINS4_8MMA_AtomIJNS4_4SM904GMMA31MMA_64x128x32_F32E4M3E4M3_SS_TNILNSO_7ScaleInE1ELSQ_1EEEEEENS4_6LayoutINS5_IJSB_SC_SC_EEENS5_IJSC_NSA_ILi0EEESV_EEEEENS5_IJNS4_10UnderscoreESY_SY_EEEEENS4_23SM90_TMA_LOAD_MULTICASTENS4_14ComposedLayoutINS4_7SwizzleILi1ELi4ELi3EEENS4_18smem_ptr_flag_bitsILi8EEENST_INS5_IJNSA_ILi8EEESH_EEENS5_IJSH_SC_EEEEEEEvNS4_8identityES11_S1B_vS1C_EENS_8epilogue10collective6detail29Sm90TmaWarpSpecializedAdapterINS1F_15DefaultEpilogueISJ_SK_SK_NS1E_6thread17LinearCombinationISJ_Li1EffLNS1J_9ScaleType4KindE0ELNS_15FloatRoundStyleE2ESJ_EENS1_15EpilogueDefaultEEEEEvvEEEEvNT_6ParamsE,@"STO_CUDA_ENTRY STV_DEFAULT"
_ZN7cutlass13device_kernelINS_4gemm6kernel13GemmUniversalIN4cute5tupleIJiiiiEEENS1_10collective13CollectiveMmaINS1_37MainloopSm90TmaGmmaWarpSpecializedFP8ILi28ENS5_IJNS4_1CILi2EEESB_NSA_ILi1EEEEEENS1_35KernelTmaWarpSpecializedCooperativeEEENS5_IJNSA_ILi128EEESG_NSA_ILi32EEEEEENS_12float_e4m3_tENS5_IJlSC_lEEESJ_SK_NS4_8TiledMMAINS4_8MMA_AtomIJNS4_4SM904GMMA31MMA_64x128x32_F32E4M3E4M3_SS_TNILNSO_7ScaleInE1ELSQ_1EEEEEENS4_6LayoutINS5_IJSB_SC_SC_EEENS5_IJSC_NSA_ILi0EEESV_EEEEENS5_IJNS4_10UnderscoreESY_SY_EEEEENS4_23SM90_TMA_LOAD_MULTICASTENS4_14ComposedLayoutINS4_7SwizzleILi1ELi4ELi3EEENS4_18smem_ptr_flag_bitsILi8EEENST_INS5_IJNSA_ILi8EEESH_EEENS5_IJSH_SC_EEEEEEEvNS4_8identityES11_S1B_vS1C_EENS_8epilogue10collective6detail29Sm90TmaWarpSpecializedAdapterINS1F_15DefaultEpilogueISJ_SK_SK_NS1E_6thread17LinearCombinationISJ_Li1EffLNS1J_9ScaleType4KindE0ELNS_15FloatRoundStyleE2ESJ_EENS1_15EpilogueDefaultEEEEEvvEEEEvNT_6ParamsE:
[----:B------:R-:W-:Y:S01]  /*0000*/  LDC R1, c[0x0][0x28] ;  /* 0x00000a00ff017b82 */ /* 0x000fe20000000800 */
[----:B------:R-:W0:Y:S01]  /*0010*/  S2R R0, SR_TID.X ;  /* 0x0000000000007919 */ /* 0x000e220000002100 */
[----:B------:R-:W-:Y:S01]  /*0020*/  ELECT P0, URZ, PT ;  /* 0x00000000003f782f */ /* 0x000fe20003800000 */
[----:B------:R-:W-:Y:S01]  /*0030*/  BSSY B0, `(.L_x_0) ;  /* 0x000000f000007945 */ /* 0x000fe20003800000 */
[--C-:B0-----:R-:W-:Y:S02]  /*0040*/  SHF.R.U32.HI R2, RZ, 0x5, R0.reuse ;  /* 0x00000005ff027819 */ /* 0x101fe40000011600 */
[----:B------:R-:W-:-:S03]  /*0050*/  SHF.R.U32.HI R3, RZ, 0x7, R0 ;  /* 0x00000007ff037819 */ /* 0x000fc60000011600 */
[----:B------:R-:W0:Y:S04]  /*0060*/  SHFL.IDX PT, R7, R2, RZ, 0x1f ;  /* 0x00001fff02077589 */ /* 0x000e2800000e0000 */
[----:B------:R-:W1:Y:S01]  /*0070*/  SHFL.IDX PT, R3, R3, RZ, 0x1f ;  /* 0x00001fff03037589 */ /* 0x000e6200000e0000 */
[----:B0-----:R-:W-:-:S13]  /*0080*/  ISETP.NE.OR P0, PT, R7, RZ, !P0 ;  /* 0x000000ff0700720c */ /* 0x001fda0004705670 */
[----:B-1----:R-:W-:Y:S05]  /*0090*/  @P0 BRA `(.L_x_1) ;  /* 0x0000000000200947 */ /* 0x002fea0003800000 */
[----:B------:R-:W-:Y:S02]  /*00a0*/  ULDC.64 UR4, c[0x0][0x198] ;  /* 0x0000660000047ab9 */ /* 0x000fe40000000a00 */
[----:B------:R-:W-:Y:S02]  /*00b0*/  UIADD3 UR6, UP0, UR4, 0xf0, URZ ;  /* 0x000000f004067890 */ /* 0x000fe4000ff1e03f */
[----:B------:R-:W-:Y:S02]  /*00c0*/  UIADD3 UR4, UP1, UR4, 0x1f0, URZ ;  /* 0x000001f004047890 */ /* 0x000fe4000ff3e03f */
[----:B------:R-:W-:Y:S02]  /*00d0*/  UIADD3.X UR7, URZ, UR5, URZ, UP0, !UPT ;  /* 0x000000053f077290 */ /* 0x000fe400087fe43f */
[----:B------:R-:W-:-:S07]  /*00e0*/  UIADD3.X UR5, URZ, UR5, URZ, UP1, !UPT ;  /* 0x000000053f057290 */ /* 0x000fce0008ffe43f */
[----:B------:R0:W-:Y:S02]  /*00f0*/  UTMACCTL.PF [UR6] ;  /* 0x00000000060079b9 */ /* 0x0001e40008040000 */
[----:B------:R0:W-:Y:S02]  /*0100*/  UTMACCTL.PF [UR4] ;  /* 0x00000000040079b9 */ /* 0x0001e40008040000 */
[----:B0-----:R-:W-:Y:S01]  /*0110*/  NOP ;  /* 0x0000000000007918 */ /* 0x001fe20000000000 */
.L_x_1:
[----:B------:R-:W-:Y:S05]  /*0120*/  BSYNC B0 ;  /* 0x0000000000007941 */ /* 0x000fea0003800000 */
.L_x_0:
[----:B------:R-:W0:Y:S02]  /*0130*/  SHFL.IDX PT, R4, R2, RZ, 0x1f ;  /* 0x00001fff02047589 */ /* 0x000e2400000e0000 */
[----:B0-----:R-:W-:-:S13]  /*0140*/  ISETP.NE.AND P0, PT, R4, RZ, PT ;  /* 0x000000ff0400720c */ /* 0x001fda0003f05270 */
[----:B------:R-:W-:Y:S05]  /*0150*/  @P0 BRA `(.L_x_2) ;  /* 0x0000000400240947 */ /* 0x000fea0003800000 */
[----:B------:R-:W-:Y:S01]  /*0160*/  ELECT P0, URZ, PT ;  /* 0x00000000003f782f */ /* 0x000fe20003800000 */
[----:B------:R-:W-:-:S12]  /*0170*/  BSSY B0, `(.L_x_2) ;  /* 0x0000047000007945 */ /* 0x000fd80003800000 */
[----:B------:R-:W-:Y:S05]  /*0180*/  @!P0 BRA `(.L_x_3) ;  /* 0x0000000400148947 */ /* 0x000fea0003800000 */
[----:B------:R-:W0:Y:S01]  /*0190*/  S2UR UR8, SR_CgaCtaId ;  /* 0x00000000000879c3 */ /* 0x000e220000008800 */
[----:B------:R-:W-:Y:S01]  /*01a0*/  UMOV UR4, 0x400 ;  /* 0x0000040000047882 */ /* 0x000fe20000000000 */
[----:B------:R-:W-:Y:S01]  /*01b0*/  UMOV UR5, 0x1 ;  /* 0x0000000100057882 */ /* 0x000fe20000000000 */
[----:B------:R-:W-:Y:S02]  /*01c0*/  UMOV UR6, 0x6 ;  /* 0x0000000600067882 */ /* 0x000fe40000000000 */
[----:B------:R-:W-:-:S04]  /*01d0*/  UIADD3 UR6, -UR6, 0x100000, URZ ;  /* 0x0010000006067890 */ /* 0x000fc8000fffe13f */
[----:B------:R-:W-:Y:S02]  /*01e0*/  USHF.L.U32 UR7, UR6, 0xb, URZ ;  /* 0x0000000b06077899 */ /* 0x000fe4000800063f */
[----:B------:R-:W-:Y:S02]  /*01f0*/  USHF.L.U32 UR6, UR6, 0x1, URZ ;  /* 0x0000000106067899 */ /* 0x000fe4000800063f */
[----:B0-----:R-:W-:Y:S02]  /*0200*/  ULEA UR8, UR8, UR4, 0x18 ;  /* 0x0000000408087291 */ /* 0x001fe4000f8ec03f */
[----:B------:R-:W-:-:S04]  /*0210*/  UIADD3 UR4, -UR5, 0x100000, URZ ;  /* 0x0010000005047890 */ /* 0x000fc8000fffe13f */
[----:B------:R-:W-:Y:S02]  /*0220*/  USHF.L.U32 UR5, UR4, 0xb, URZ ;  /* 0x0000000b04057899 */ /* 0x000fe4000800063f */
[----:B------:R-:W-:Y:S01]  /*0230*/  USHF.L.U32 UR4, UR4, 0x1, URZ ;  /* 0x0000000104047899 */ /* 0x000fe2000800063f */
[----:B------:R-:W0:Y:S11]  /*0240*/  FENCE.VIEW.ASYNC.S ;  /* 0x00000000000073c6 */ /* 0x000e360000000000 */
[----:B0-----:R0:W1:Y:S01]  /*0250*/  SYNCS.EXCH.64 URZ, [UR8], UR4 ;  /* 0x00000004083f75b2 */ /* 0x0010620008000100 */
[----:B------:R0:W2:Y:S01]  /*0260*/  SYNCS.EXCH.64 URZ, [UR8+0xe0], UR6 ;  /* 0x0000e006083f75b2 */ /* 0x0000a20008000100 */
[----:B------:R0:W3:Y:S01]  /*0270*/  SYNCS.EXCH.64 URZ, [UR8+0x8], UR4 ;  /* 0x00000804083f75b2 */ /* 0x0000e20008000100 */
[----:B------:R0:W4:Y:S01]  /*0280*/  SYNCS.EXCH.64 URZ, [UR8+0xe8], UR6 ;  /* 0x0000e806083f75b2 */ /* 0x0001220008000100 */
[----:B------:R0:W0:Y:S01]  /*0290*/  SYNCS.EXCH.64 URZ, [UR8+0x10], UR4 ;  /* 0x00001004083f75b2 */ /* 0x0000220008000100 */
        /* <DEDUP_REMOVED lines=51> */
[----:B-1234-:R-:W-:Y:S01]  /*05d0*/  NOP ;  /* 0x0000000000007918 */ /* 0x01efe20000000000 */
.L_x_3:
[----:B0-----:R-:W-:Y:S05]  /*05e0*/  BSYNC B0 ;  /* 0x0000000000007941 */ /* 0x001fea0003800000 */
.L_x_2:
[----:B------:R-:W-:Y:S01]  /*05f0*/  SHF.R.S32.HI R5, RZ, 0x1f, R0 ;  /* 0x0000001fff057819 */ /* 0x000fe20000011400 */
[----:B------:R-:W0:Y:S01]  /*0600*/  SHFL.IDX PT, R2, R2, RZ, 0x1f ;  /* 0x00001fff02027589 */ /* 0x000e2200000e0000 */
[----:B------:R-:W1:Y:S01]  /*0610*/  S2UR UR8, SR_CTAID.X ;  /* 0x00000000000879c3 */ /* 0x000e620000002500 */
[----:B------:R-:W-:Y:S02]  /*0620*/  ELECT P0, URZ, PT ;  /* 0x00000000003f782f */ /* 0x000fe40003800000 */
[----:B------:R-:W-:Y:S01]  /*0630*/  LEA.HI R5, R5, R0, RZ, 0x7 ;  /* 0x0000000005057211 */ /* 0x000fe200078f38ff */
[----:B------:R-:W2:Y:S01]  /*0640*/  S2R R8, SR_CTAID.Y ;  /* 0x0000000000087919 */ /* 0x000ea20000002600 */
[----:B------:R-:W-:Y:S01]  /*0650*/  SHF.R.S32.HI R11, RZ, 0x1f, R4 ;  /* 0x0000001fff0b7819 */ /* 0x000fe20000011404 */
[----:B------:R-:W-:Y:S01]  /*0660*/  ULDC UR4, c[0x0][0x150] ;  /* 0x0000540000047ab9 */ /* 0x000fe20000000800 */
[----:B------:R-:W-:Y:S01]  /*0670*/  LOP3.LUT R5, R5, 0xffffff80, RZ, 0xc0, !PT ;  /* 0xffffff8005057812 */ /* 0x000fe200078ec0ff */
[----:B------:R-:W-:Y:S01]  /*0680*/  VIADD R16, R3, 0xffffffff ;  /* 0xffffffff03107836 */ /* 0x000fe20000000000 */
[----:B------:R-:W-:Y:S01]  /*0690*/  LEA.HI R11, R11, R4, RZ, 0x2 ;  /* 0x000000040b0b7211 */ /* 0x000fe200078f10ff */
[----:B------:R-:W3:Y:S01]  /*06a0*/  LDC R12, c[0x0][0x144] ;  /* 0x00005100ff0c7b82 */ /* 0x000ee20000000800 */
[----:B------:R-:W-:Y:S01]  /*06b0*/  NOP ;  /* 0x0000000000007918 */ /* 0x000fe20000000000 */
[----:B------:R-:W-:Y:S01]  /*06c0*/  IMAD.IADD R6, R0, 0x1, -R5 ;  /* 0x0000000100067824 */ /* 0x000fe200078e0a05 */
[----:B------:R-:W-:Y:S01]  /*06d0*/  LOP3.LUT R11, R11, 0x3ffffffc, RZ, 0xc0, !PT ;  /* 0x3ffffffc0b0b7812 */ /* 0x000fe200078ec0ff */
[----:B------:R-:W-:Y:S01]  /*06e0*/  NOP ;  /* 0x0000000000007918 */ /* 0x000fe20000000000 */
[----:B------:R-:W-:-:S02]  /*06f0*/  ISETP.NE.AND P4, PT, R3, RZ, PT ;  /* 0x000000ff0300720c */ /* 0x000fc40003f85270 */
[----:B------:R-:W-:Y:S01]  /*0700*/  SHF.R.S32.HI R5, RZ, 0x1f, R6 ;  /* 0x0000001fff057819 */ /* 0x000fe20000011406 */
[----:B------:R-:W-:Y:S01]  /*0710*/  IMAD.IADD R4, R4, 0x1, -R11 ;  /* 0x0000000104047824 */ /* 0x000fe200078e0a0b */
[----:B------:R-:W4:Y:S01]  /*0720*/  LDC R14, c[0x0][0x140] ;  /* 0x00005000ff0e7b82 */ /* 0x000f220000000800 */
[----:B------:R-:W-:Y:S02]  /*0730*/  ISETP.GE.U32.AND P6, PT, R16, 0x2, PT ;  /* 0x000000021000780c */ /* 0x000fe40003fc6070 */
[----:B------:R-:W-:Y:S02]  /*0740*/  LEA.HI R5, R5, R6, RZ, 0x3 ;  /* 0x0000000605057211 */ /* 0x000fe400078f18ff */
[----:B0-----:R-:W-:Y:S02]  /*0750*/  ISETP.NE.OR P0, PT, R2, RZ, !P0 ;  /* 0x000000ff0200720c */ /* 0x001fe40004705670 */
[--C-:B------:R-:W-:Y:S01]  /*0760*/  SHF.R.S32.HI R2, RZ, 0x3, R5.reuse ;  /* 0x00000003ff027819 */ /* 0x100fe20000011405 */
[----:B------:R-:W0:Y:S01]  /*0770*/  LDC R13, c[0x0][0x148] ;  /* 0x00005200ff0d7b82 */ /* 0x000e220000000800 */
[----:B------:R-:W-:-:S02]  /*0780*/  SHF.R.S32.HI R5, RZ, 0x1f, R5 ;  /* 0x0000001fff057819 */ /* 0x000fc40000011405 */
[----:B-1----:R-:W-:Y:S02]  /*0790*/  I2FP.F32.U32 R10, UR8 ;  /* 0x00000008000a7c45 */ /* 0x002fe40008201000 */
[----:B------:R-:W-:-:S03]  /*07a0*/  LEA.HI R5, R5, R2, RZ, 0x2 ;  /* 0x0000000205057211 */ /* 0x000fc600078f10ff */
[----:B------:R-:W-:Y:S01]  /*07b0*/  FMUL R10, R10, UR4 ;  /* 0x000000040a0a7c20 */ /* 0x000fe20008400000 */
[----:B------:R-:W-:Y:S01]  /*07c0*/  LOP3.LUT R5, R5, 0xfffffffc, RZ, 0xc0, !PT ;  /* 0xfffffffc05057812 */ /* 0x000fe200078ec0ff */
[----:B------:R-:W-:Y:S01]  /*07d0*/  VOTEU.ALL UP0, P0 ;  /* 0x00000000003f7886 */ /* 0x000fe20000000000 */
[----:B--2---:R-:W-:Y:S01]  /*07e0*/  I2FP.F32.U32 R11, R8 ;  /* 0x00000008000b7245 */ /* 0x004fe20000201000 */
[----:B------:R-:W-:Y:S01]  /*07f0*/  ULDC UR4, c[0x0][0x154] ;  /* 0x0000550000047ab9 */ /* 0x000fe20000000800 */
[----:B------:R-:W-:Y:S01]  /*0800*/  VOTEU.ALL UP1, P0 ;  /* 0x00000000003f7886 */ /* 0x000fe20000020000 */
[----:B------:R-:W1:Y:S01]  /*0810*/  F2I.U32.TRUNC.NTZ R10, R10 ;  /* 0x0000000a000a7305 */ /* 0x000e62000020f000 */
[----:B------:R-:W-:Y:S01]  /*0820*/  IMAD.IADD R5, R2, 0x1, -R5 ;  /* 0x0000000102057824 */ /* 0x000fe200078e0a05 */
[----:B------:R-:W2:Y:S01]  /*0830*/  @!UP0 S2UR UR7, SR_CgaCtaId ;  /* 0x00000000000789c3 */ /* 0x000ea20000008800 */
[----:B------:R-:W-:Y:S01]  /*0840*/  @!UP0 UMOV UR6, 0x400 ;  /* 0x0000040000068882 */ /* 0x000fe20000000000 */
[----:B----4-:R-:W-:Y:S01]  /*0850*/  ISETP.EQ.U32.AND P3, PT, R14, 0x1, PT ;  /* 0x000000010e00780c */ /* 0x010fe20003f62070 */
[----:B------:R-:W-:-:S05]  /*0860*/  IMAD R5, R4, 0x4, R5 ;  /* 0x0000000404057824 */ /* 0x000fca00078e0205 */
[----:B------:R-:W-:-:S04]  /*0870*/  LEA.HI R2, R5, R5, RZ, 0x1 ;  /* 0x0000000505027211 */ /* 0x000fc800078f08ff */
[----:B------:R-:W-:Y:S01]  /*0880*/  LOP3.LUT R4, R2, 0xfffffffe, RZ, 0xc0, !PT ;  /* 0xfffffffe02047812 */ /* 0x000fe200078ec0ff */
[----:B-1----:R-:W-:Y:S02]  /*0890*/  IMAD.MOV R15, RZ, RZ, -R10 ;  /* 0x000000ffff0f7224 */ /* 0x002fe400078e0a0a */
[----:B------:R-:W-:Y:S01]  /*08a0*/  FMUL R10, R11, UR4 ;  /* 0x000000040b0a7c20 */ /* 0x000fe20008400000 */
[----:B------:R-:W-:Y:S01]  /*08b0*/  SHF.R.S32.HI R2, RZ, 0x1f, R7 ;  /* 0x0000001fff027819 */ /* 0x000fe20000011407 */
[----:B------:R-:W-:Y:S01]  /*08c0*/  UMOV UR4, 0x20 ;  /* 0x0000002000047882 */ /* 0x000fe20000000000 */
[----:B---3--:R-:W-:Y:S01]  /*08d0*/  IMAD R12, R12, R15, UR8 ;  /* 0x000000080c0c7e24 */ /* 0x008fe2000f8e020f */
[----:B------:R-:W-:-:S04]  /*08e0*/  @!UP0 UIADD3 UR4, -UR4, 0x100000, URZ ;  /* 0x0010000004048890 */ /* 0x000fc8000fffe13f */
[----:B------:R-:W-:Y:S02]  /*08f0*/  @!UP0 USHF.L.U32 UR5, UR4, 0xb, URZ ;  /* 0x0000000b04058899 */ /* 0x000fe4000800063f */
[----:B------:R-:W-:Y:S01]  /*0900*/  @!UP0 USHF.L.U32 UR4, UR4, 0x1, URZ ;  /* 0x0000000104048899 */ /* 0x000fe2000800063f */
[C---:B------:R-:W-:Y:S01]  /*0910*/  IMAD.IADD R11, R5.reuse, 0x1, -R4 ;  /* 0x00000001050b7824 */ /* 0x040fe200078e0a04 */
[----:B------:R-:W1:Y:S01]  /*0920*/  F2I.U32.TRUNC.NTZ R10, R10 ;  /* 0x0000000a000a7305 */ /* 0x000e62000020f000 */
[----:B------:R-:W-:Y:S01]  /*0930*/  LEA.HI R2, R2, R7, RZ, 0x2 ;  /* 0x0000000702027211 */ /* 0x000fe200078f10ff */
[----:B------:R-:W-:Y:S02]  /*0940*/  IMAD.SHL.U32 R4, R5, 0x4, RZ ;  /* 0x0000000405047824 */ /* 0x000fe400078e00ff */
[----:B------:R-:W-:Y:S01]  /*0950*/  ISETP.NE.AND P2, PT, R11, R12, PT ;  /* 0x0000000c0b00720c */ /* 0x000fe20003f45270 */
[----:B--2---:R-:W-:Y:S01]  /*0960*/  @!UP0 ULEA UR6, UR7, UR6, 0x18 ;  /* 0x0000000607068291 */ /* 0x004fe2000f8ec03f */
[----:B------:R-:W-:Y:S01]  /*0970*/  LOP3.LUT R2, R2, 0xfffffffc, RZ, 0xc0, !PT ;  /* 0xfffffffc02027812 */ /* 0x000fe200078ec0ff */
[----:B------:R-:W-:Y:S01]  /*0980*/  VOTEU.ALL UP0, P0 ;  /* 0x00000000003f7886 */ /* 0x000fe20000000000 */
[----:B------:R-:W-:-:S02]  /*0990*/  LOP3.LUT R5, R5, 0xc, R4, 0x78, !PT ;  /* 0x0000000c05057812 */ /* 0x000fc400078e7804 */
[----:B------:R-:W-:Y:S01]  /*09a0*/  LOP3.LUT P0, RZ, R6, 0x7, RZ, 0xc0, !PT ;  /* 0x0000000706ff7812 */ /* 0x000fe2000780c0ff */
[----:B------:R-:W-:Y:S02]  /*09b0*/  IMAD.IADD R7, R7, 0x1, -R2 ;  /* 0x0000000107077824 */ /* 0x000fe400078e0a02 */
[----:B------:R-:W-:Y:S01]  /*09c0*/  IMAD.MOV.U32 R6, RZ, RZ, 0x1 ;  /* 0x00000001ff067424 */ /* 0x000fe200078e00ff */
[----:B------:R-:W-:Y:S01]  /*09d0*/  ISETP.LT.U32.AND P0, PT, R5, 0x4, !P0 ;  /* 0x000000040500780c */ /* 0x000fe20004701070 */
[----:B-1----:R-:W-:Y:S01]  /*09e0*/  IMAD.MOV R20, RZ, RZ, -R10 ;  /* 0x000000ffff147224 */ /* 0x002fe200078e0a0a */
[----:B------:R-:W-:Y:S01]  /*09f0*/  ISETP.NE.AND P1, PT, R7, 0x3, PT ;  /* 0x000000030700780c */ /* 0x000fe20003f25270 */
[----:B------:R-:W1:Y:S02]  /*0a00*/  FENCE.VIEW.ASYNC.S ;  /* 0x00000000000073c6 */ /* 0x000e640000000000 */
[----:B-1----:R1:W2:Y:S01]  /*0a10*/  @!UP0 SYNCS.EXCH.64 URZ, [UR6+0x1d0], UR4 ;  /* 0x0001d004063f85b2 */ /* 0x0022a20008000100 */
[----:B------:R-:W-:Y:S01]  /*0a20*/  @P2 LEA.HI R2, R5, R5, RZ, 0x1 ;  /* 0x0000000505022211 */ /* 0x000fe200078f08ff */
[----:B0-----:R-:W-:Y:S01]  /*0a30*/  IMAD R11, R13, R20, R8 ;  /* 0x000000140d0b7224 */ /* 0x001fe200078e0208 */
[----:B------:R-:W-:-:S02]  /*0a40*/  ISETP.EQ.OR P1, PT, R7, RZ, !P1 ;  /* 0x000000ff0700720c */ /* 0x000fc40004f22670 */
[----:B------:R-:W-:Y:S02]  /*0a50*/  @P2 SHF.R.S32.HI R2, RZ, 0x1, R2 ;  /* 0x00000001ff022819 */ /* 0x000fe40000011402 */
[----:B------:R-:W-:Y:S02]  /*0a60*/  ISETP.EQ.AND P1, PT, R3, RZ, P1 ;  /* 0x000000ff0300720c */ /* 0x000fe40000f22270 */
[----:B------:R-:W-:Y:S02]  /*0a70*/  @P2 ISETP.NE.AND P5, PT, R2, R11, PT ;  /* 0x0000000b0200220c */ /* 0x000fe40003fa5270 */
[----:B------:R-:W-:Y:S02]  /*0a80*/  SEL R3, RZ, 0x1, !P0 ;  /* 0x00000001ff037807 */ /* 0x000fe40004000000 */
[----:B------:R-:W-:Y:S02]  /*0a90*/  @P2 SEL R6, RZ, 0x1, P5 ;  /* 0x00000001ff062807 */ /* 0x000fe40002800000 */
[----:B------:R-:W-:Y:S01]  /*0aa0*/  SEL R4, RZ, 0x1, !P1 ;  /* 0x00000001ff047807 */ /* 0x000fe20004800000 */
[----:B------:R1:W0:Y:S01]  /*0ab0*/  @!UP1 SYNCS.EXCH.64 URZ, [UR6+0x1d8], UR4 ;  /* 0x0001d804063f95b2 */ /* 0x0002220008000100 */
[----:B------:R-:W-:Y:S01]  /*0ac0*/  LOP3.LUT R6, R6, R3, RZ, 0xc0, !PT ;  /* 0x0000000306067212 */ /* 0x000fe200078ec0ff */
[----:B------:R-:W-:Y:S01]  /*0ad0*/  NOP ;  /* 0x0000000000007918 */ /* 0x000fe20000000000 */
[----:B------:R-:W-:Y:S01]  /*0ae0*/  SEL R4, R4, 0x2, P6 ;  /* 0x0000000204047807 */ /* 0x000fe20003000000 */
[----:B------:R-:W-:Y:S06]  /*0af0*/  @!P3 BRA `(.L_x_4) ;  /* 0x000000000008b947 */ /* 0x000fec0003800000 */
[----:B0-2---:R-:W-:Y:S01]  /*0b00*/  UCGABAR_ARV ;  /* 0x00000000000079c7 */ /* 0x005fe20008000000 */
[----:B------:R-:W-:Y:S05]  /*0b10*/  BRA `(.L_x_5) ;  /* 0x0000000000047947 */ /* 0x000fea0003800000 */
.L_x_4:
[----:B0-2---:R-:W-:Y:S01]  /*0b20*/  NOP ;  /* 0x0000000000007918 */ /* 0x005fe20000000000 */
.L_x_5:
[----:B------:R-:W0:Y:S01]  /*0b30*/  LDC R2, c[0x0][0x65c] ;  /* 0x00019700ff027b82 */ /* 0x000e220000000800 */
[----:B------:R-:W-:Y:S01]  /*0b40*/  IMAD.MOV.U32 R3, RZ, RZ, RZ ;  /* 0x000000ffff037224 */ /* 0x000fe200078e00ff */
[----:B0-----:R-:W-:Y:S01]  /*0b50*/  ISETP.NE.AND P2, PT, R2, 0x1, PT ;  /* 0x000000010200780c */ /* 0x001fe20003f45270 */
[----:B------:R-:W-:-:S12]  /*0b60*/  IMAD.U32 R2, RZ, RZ, UR8 ;  /* 0x00000008ff027e24 */ /* 0x000fd8000f8e00ff */
[----:B------:R-:W0:Y:S01]  /*0b70*/  @P2 LDC R15, c[0x0][0x10] ;  /* 0x00000400ff0f2b82 */ /* 0x000e220000000800 */
[----:B------:R-:W-:Y:S02]  /*0b80*/  @P2 IMAD.MOV.U32 R9, RZ, RZ, RZ ;  /* 0x000000ffff092224 */ /* 0x000fe400078e00ff */
[----:B------:R-:W-:-:S05]  /*0b90*/  @P2 IMAD.MOV.U32 R17, RZ, RZ, RZ ;  /* 0x000000ffff112224 */ /* 0x000fca00078e00ff */
[----:B------:R-:W2:Y:S01]  /*0ba0*/  @!P2 LDC R11, c[0x0][0xc] ;  /* 0x00000300ff0bab82 */ /* 0x000ea20000000800 */
[----:B0-----:R-:W-:-:S04]  /*0bb0*/  @P2 IMAD.WIDE.U32 R14, R15, UR8, R8 ;  /* 0x000000080f0e2c25 */ /* 0x001fc8000f8e0008 */
[----:B--2---:R-:W-:-:S04]  /*0bc0*/  @!P2 IMAD.WIDE.U32 R10, R8, R11, R2 ;  /* 0x0000000b080aa225 */ /* 0x004fc800078e0002 */
[----:B------:R-:W-:Y:S02]  /*0bd0*/  @P2 IMAD.MOV.U32 R2, RZ, RZ, R14 ;  /* 0x000000ffff022224 */ /* 0x000fe400078e000e */
[----:B------:R-:W-:Y:S02]  /*0be0*/  @P2 IMAD.IADD R3, R15, 0x1, R17 ;  /* 0x000000010f032824 */ /* 0x000fe400078e0211 */
[----:B------:R-:W-:Y:S02]  /*0bf0*/  @!P2 IMAD.MOV.U32 R2, RZ, RZ, R10 ;  /* 0x000000ffff02a224 */ /* 0x000fe400078e000a */
[----:B------:R-:W-:Y:S01]  /*0c00*/  @!P2 IMAD.MOV.U32 R3, RZ, RZ, R11 ;  /* 0x000000ffff03a224 */ /* 0x000fe200078e000b */
[----:B------:R-:W-:Y:S06]  /*0c10*/  @!P3 BRA `(.L_x_6) ;  /* 0x00000000000cb947 */ /* 0x000fec0003800000 */
[----:B------:R-:W-:Y:S01]  /*0c20*/  UCGABAR_WAIT ;  /* 0x0000000000007dc7 */ /* 0x000fe20008000000 */
[----:B------:R-:W-:Y:S01]  /*0c30*/  CCTL.IVALL ;  /* 0x00000000ff00798f */ /* 0x000fe20002000000 */
[----:B------:R-:W-:Y:S05]  /*0c40*/  BRA `(.L_x_7) ;  /* 0x0000000000047947 */ /* 0x000fea0003800000 */
.L_x_6:
[----:B------:R-:W-:Y:S06]  /*0c50*/  BAR.SYNC.DEFER_BLOCKING 0x0 ;  /* 0x0000000000007b1d */ /* 0x000fec0000010000 */
.L_x_7:
[----:B------:R-:W-:Y:S05]  /*0c60*/  @!P4 BRA `(.L_x_8) ;  /* 0x000000740018c947 */ /* 0x000fea0003800000 */
[----:B------:R-:W-:-:S13]  /*0c70*/  ISETP.GT.U32.AND P0, PT, R16, 0x1, PT ;  /* 0x000000011000780c */ /* 0x000fda0003f04070 */
[----:B-1----:R-:W-:Y:S05]  /*0c80*/  @P0 EXIT ;  /* 0x000000000000094d */ /* 0x002fea0003800000 */
[----:B------:R-:W-:Y:S01]  /*0c90*/  ULDC.64 UR4, c[0x0][0x650] ;  /* 0x0001940000047ab9 */ /* 0x000fe20000000a00 */
[----:B------:R-:W-:Y:S01]  /*0ca0*/  PRMT R14, RZ, 0x7610, R14 ;  /* 0x00007610ff0e7816 */ /* 0x000fe2000000000e */
[----:B------:R-:W-:Y:S01]  /*0cb0*/  IMAD.MOV.U32 R10, RZ, RZ, -0x1 ;  /* 0xffffffffff0a7424 */ /* 0x000fe200078e00ff */
[----:B------:R-:W-:Y:S01]  /*0cc0*/  ISETP.GE.U32.AND P0, PT, R2, UR4, PT ;  /* 0x0000000402007c0c */ /* 0x000fe2000bf06070 */
[----:B------:R-:W-:Y:S02]  /*0cd0*/  IMAD.MOV.U32 R11, RZ, RZ, -0x1 ;  /* 0xffffffffff0b7424 */ /* 0x000fe400078e00ff */
[----:B------:R-:W-:Y:S01]  /*0ce0*/  IMAD.MOV.U32 R7, RZ, RZ, -0x1 ;  /* 0xffffffffff077424 */ /* 0x000fe200078e00ff */
[----:B------:R-:W-:-:S13]  /*0cf0*/  ISETP.GE.U32.AND.EX P0, PT, R3, UR5, PT, P0 ;  /* 0x0000000503007c0c */ /* 0x000fda000bf06100 */
[----:B------:R-:W-:Y:S05]  /*0d00*/  @P0 BRA `(.L_x_9) ;  /* 0x0000000400280947 */ /* 0x000fea0003800000 */
[----:B------:R-:W0:Y:S01]  /*0d10*/  LDC.64 R22, c[0x0][0x628] ;  /* 0x00018a00ff167b82 */ /* 0x000e220000000a00 */
[----:B------:R-:W-:Y:S02]  /*0d20*/  IMAD.MOV.U32 R10, RZ, RZ, R2 ;  /* 0x000000ffff0a7224 */ /* 0x000fe400078e0002 */
[----:B------:R-:W-:-:S05]  /*0d30*/  IMAD.MOV.U32 R11, RZ, RZ, R3 ;  /* 0x000000ffff0b7224 */ /* 0x000fca00078e0003 */
[----:B------:R-:W1:Y:S08]  /*0d40*/  LDC R18, c[0x0][0x630] ;  /* 0x00018c00ff127b82 */ /* 0x000e700000000800 */
[----:B------:R-:W2:Y:S01]  /*0d50*/  LDC.64 R24, c[0x0][0x620] ;  /* 0x00018800ff187b82 */ /* 0x000ea20000000a00 */
[----:B0-----:R-:W-:-:S04]  /*0d60*/  ISETP.NE.U32.AND P0, PT, R22, RZ, PT ;  /* 0x000000ff1600720c */ /* 0x001fc80003f05070 */
[----:B------:R-:W-:-:S13]  /*0d70*/  ISETP.NE.AND.EX P0, PT, R23, RZ, PT, P0 ;  /* 0x000000ff1700720c */ /* 0x000fda0003f05300 */
[----:B-12---:R-:W-:Y:S05]  /*0d80*/  @!P0 BRA `(.L_x_10) ;  /* 0x0000000000288947 */ /* 0x006fea0003800000 */
[----:B------:R-:W0:Y:S02]  /*0d90*/  LDC R7, c[0x0][0x634] ;  /* 0x00018d00ff077b82 */ /* 0x000e240000000800 */
[----:B0-----:R-:W-:-:S05]  /*0da0*/  IADD3 R7, P0, R2, R7, RZ ;  /* 0x0000000702077210 */ /* 0x001fca0007f1e0ff */
[----:B------:R-:W-:-:S04]  /*0db0*/  IMAD.X R19, RZ, RZ, R3, P0 ;  /* 0x000000ffff137224 */ /* 0x000fc800000e0603 */
[----:B------:R-:W-:-:S04]  /*0dc0*/  IMAD.WIDE.U32 R10, R19, R22, RZ ;  /* 0x00000016130a7225 */ /* 0x000fc800078e00ff */
[----:B------:R-:W-:-:S04]  /*0dd0*/  IMAD.WIDE.U32 R14, P0, R7, R23, R10 ;  /* 0x00000017070e7225 */ /* 0x000fc8000780000a */
[----:B------:R-:W-:-:S04]  /*0de0*/  IMAD.WIDE.U32 R10, R7, R22, RZ ;  /* 0x00000016070a7225 */ /* 0x000fc800078e00ff */
[----:B------:R-:W-:Y:S01]  /*0df0*/  IMAD.X R17, RZ, RZ, RZ, P0 ;  /* 0x000000ffff117224 */ /* 0x000fe200000e06ff */
[----:B------:R-:W-:Y:S01]  /*0e00*/  IADD3 RZ, P0, R11, R14, RZ ;  /* 0x0000000e0bff7210 */ /* 0x000fe20007f1e0ff */
[----:B------:R-:W-:-:S04]  /*0e10*/  IMAD.MOV.U32 R16, RZ, RZ, R15 ;  /* 0x000000ffff107224 */ /* 0x000fc800078e000f */
[----:B------:R-:W-:-:S08]  /*0e20*/  IMAD.WIDE.U32.X R10, R19, R23, R16, P0 ;  /* 0x00000017130a7225 */ /* 0x000fd000000e0410 */
.L_x_10:
[----:B------:R-:W0:Y:S01]  /*0e30*/  LDC.64 R26, c[0x0][0x640] ;  /* 0x00019000ff1a7b82 */ /* 0x000e220000000a00 */
[--C-:B------:R-:W-:Y:S01]  /*0e40*/  SHF.R.U64 R28, R10, R18, R11.reuse ;  /* 0x000000120a1c7219 */ /* 0x100fe2000000120b */
[----:B------:R-:W-:Y:S01]  /*0e50*/  IMAD R29, R13, R20, R8 ;  /* 0x000000140d1d7224 */ /* 0x000fe200078e0208 */
[----:B------:R-:W-:Y:S01]  /*0e60*/  SHF.R.U32.HI R7, RZ, R18, R11 ;  /* 0x00000012ff077219 */ /* 0x000fe2000001160b */
[----:B------:R-:W-:Y:S01]  /*0e70*/  IMAD.MOV.U32 R23, RZ, RZ, 0x1 ;  /* 0x00000001ff177424 */ /* 0x000fe200078e00ff */
[----:B------:R-:W-:-:S03]  /*0e80*/  IADD3 R9, P0, RZ, -R28, RZ ;  /* 0x8000001cff097210 */ /* 0x000fc60007f1e0ff */
[----:B------:R-:W1:Y:S02]  /*0e90*/  LDC R16, c[0x0][0x618] ;  /* 0x00018600ff107b82 */ /* 0x000e640000000800 */
[----:B------:R-:W-:Y:S02]  /*0ea0*/  IMAD.X R7, RZ, RZ, ~R7, P0 ;  /* 0x000000ffff077224 */ /* 0x000fe400000e0e07 */
[----:B------:R-:W-:-:S04]  /*0eb0*/  IMAD.WIDE.U32 R10, R9, R24, R2 ;  /* 0x00000018090a7225 */ /* 0x000fc800078e0002 */
[----:B------:R-:W2:Y:S01]  /*0ec0*/  LDC R15, c[0x0][0x608] ;  /* 0x00018200ff0f7b82 */ /* 0x000ea20000000800 */
[----:B------:R-:W-:-:S04]  /*0ed0*/  IMAD R14, R7, R24, RZ ;  /* 0x00000018070e7224 */ /* 0x000fc800078e02ff */
[----:B------:R-:W-:-:S03]  /*0ee0*/  IMAD R7, R9, R25, R14 ;  /* 0x0000001909077224 */ /* 0x000fc600078e020e */
[----:B------:R-:W3:Y:S01]  /*0ef0*/  LDC R22, c[0x0][0x658] ;  /* 0x00019600ff167b82 */ /* 0x000ee20000000800 */
[----:B------:R-:W-:Y:S01]  /*0f00*/  IMAD.IADD R7, R11, 0x1, R7 ;  /* 0x000000010b077824 */ /* 0x000fe200078e0207 */
[----:B0-----:R-:W-:-:S04]  /*0f10*/  ISETP.NE.U32.AND P0, PT, R26, RZ, PT ;  /* 0x000000ff1a00720c */ /* 0x001fc80003f05070 */
[----:B------:R-:W-:Y:S02]  /*0f20*/  ISETP.NE.AND.EX P0, PT, R27, RZ, PT, P0 ;  /* 0x000000ff1b00720c */ /* 0x000fe40003f05300 */
[----:B------:R-:W0:Y:S01]  /*0f30*/  LDC R18, c[0x0][0x600] ;  /* 0x00018000ff127b82 */ /* 0x000e220000000800 */
[-CC-:B-1----:R-:W-:Y:S02]  /*0f40*/  SHF.R.U64 R19, R10, R16.reuse, R7.reuse ;  /* 0x000000100a137219 */ /* 0x182fe40000001207 */
[----:B------:R-:W-:Y:S01]  /*0f50*/  SHF.R.U32.HI R10, RZ, R16, R7 ;  /* 0x00000010ff0a7219 */ /* 0x000fe20000011607 */
[----:B------:R-:W-:-:S04]  /*0f60*/  IMAD.MOV.U32 R7, RZ, RZ, -0x1 ;  /* 0xffffffffff077424 */ /* 0x000fc800078e00ff */
[----:B------:R-:W1:Y:S01]  /*0f70*/  LDC R21, c[0x0][0x648] ;  /* 0x00019200ff157b82 */ /* 0x000e620000000800 */
[-CC-:B--2---:R-:W-:Y:S02]  /*0f80*/  SHF.R.U64 R16, R19, R15.reuse, R10.reuse ;  /* 0x0000000f13107219 */ /* 0x184fe4000000120a */
[----:B------:R-:W-:-:S05]  /*0f90*/  SHF.R.U32.HI R9, RZ, R15, R10 ;  /* 0x0000000fff097219 */ /* 0x000fca000001160a */
[----:B------:R-:W2:Y:S01]  /*0fa0*/  LDC R24, c[0x0][0x638] ;  /* 0x00018e00ff187b82 */ /* 0x000ea20000000800 */
[-CC-:B---3--:R-:W-:Y:S02]  /*0fb0*/  SHF.R.U64 R20, R16, R22.reuse, R9.reuse ;  /* 0x0000001610147219 */ /* 0x188fe40000001209 */
[-C--:B------:R-:W-:Y:S02]  /*0fc0*/  SHF.L.U32 R7, R7, R22.reuse, RZ ;  /* 0x0000001607077219 */ /* 0x080fe400000006ff */
[----:B------:R-:W-:Y:S01]  /*0fd0*/  SHF.R.U32.HI R9, RZ, R22, R9 ;  /* 0x00000016ff097219 */ /* 0x000fe20000011609 */
[----:B------:R-:W-:Y:S01]  /*0fe0*/  IMAD.MOV.U32 R8, RZ, RZ, R20 ;  /* 0x000000ffff087224 */ /* 0x000fe200078e0014 */
[----:B------:R-:W-:Y:S01]  /*0ff0*/  LOP3.LUT R13, RZ, R7, RZ, 0x33, !PT ;  /* 0x00000007ff0d7212 */ /* 0x000fe200078e33ff */
[----:B------:R-:W3:Y:S01]  /*1000*/  LDC R25, c[0x0][0x610] ;  /* 0x00018400ff197b82 */ /* 0x000ee20000000800 */
[----:B------:R-:W-:Y:S05]  /*1010*/  @!P0 BRA `(.L_x_11) ;  /* 0x0000000000288947 */ /* 0x000fea0003800000 */
[----:B------:R-:W4:Y:S02]  /*1020*/  LDC R7, c[0x0][0x64c] ;  /* 0x00019300ff077b82 */ /* 0x000f240000000800 */
[----:B----4-:R-:W-:-:S05]  /*1030*/  IADD3 R7, P0, R20, R7, RZ ;  /* 0x0000000714077210 */ /* 0x010fca0007f1e0ff */
        /* <DEDUP_REMOVED lines=8> */
.L_x_11:
[----:B-1----:R-:W-:Y:S01]  /*10c0*/  SHF.R.U64 R9, R8, R21, R9 ;  /* 0x0000001508097219 */ /* 0x002fe20000001209 */
[----:B0-----:R-:W-:Y:S01]  /*10d0*/  VIADD R10, R18, 0xffffffff ;  /* 0xffffffff120a7836 */ /* 0x001fe20000000000 */
[----:B------:R-:W-:Y:S01]  /*10e0*/  SHF.L.U32 R7, R23, R22, RZ ;  /* 0x0000001617077219 */ /* 0x000fe200000006ff */
[----:B------:R-:W-:Y:S01]  /*10f0*/  IMAD.MOV.U32 R14, RZ, RZ, 0x1 ;  /* 0x00000001ff0e7424 */ /* 0x000fe200078e00ff */
[----:B------:R-:W-:Y:S01]  /*1100*/  LOP3.LUT R8, R16, R13, RZ, 0xc0, !PT ;  /* 0x0000000d10087212 */ /* 0x000fe200078ec0ff */
[----:B------:R-:W-:Y:S01]  /*1110*/  IMAD.MOV R11, RZ, RZ, -R9 ;  /* 0x000000ffff0b7224 */ /* 0x000fe200078e0a09 */
[----:B------:R-:W-:Y:S02]  /*1120*/  SEL R12, R12, R29, !P2 ;  /* 0x0000001d0c0c7207 */ /* 0x000fe40005000000 */
[----:B------:R-:W-:Y:S01]  /*1130*/  LOP3.LUT R10, R19, R10, RZ, 0xc0, !PT ;  /* 0x0000000a130a7212 */ /* 0x000fe200078ec0ff */
[----:B------:R-:W-:Y:S02]  /*1140*/  IMAD R9, R7, R9, R8 ;  /* 0x0000000907097224 */ /* 0x000fe400078e0208 */
[----:B--2---:R-:W-:-:S02]  /*1150*/  IMAD R7, R11, R24, R20 ;  /* 0x000000180b077224 */ /* 0x004fc400078e0214 */
[----:B---3--:R-:W-:Y:S02]  /*1160*/  IMAD R12, R9, R25, R12 ;  /* 0x00000019090c7224 */ /* 0x008fe400078e020c */
[----:B------:R-:W-:-:S05]  /*1170*/  IMAD R7, R7, R18, R10 ;  /* 0x0000001207077224 */ /* 0x000fca00078e020a */
[----:B------:R-:W-:Y:S02]  /*1180*/  SEL R11, R7, R12, !P2 ;  /* 0x0000000c070b7207 */ /* 0x000fe40005000000 */
[----:B------:R-:W-:Y:S01]  /*1190*/  SEL R10, R12, R7, !P2 ;  /* 0x000000070c0a7207 */ /* 0x000fe20005000000 */
[----:B------:R-:W-:-:S07]  /*11a0*/  IMAD.MOV.U32 R7, RZ, RZ, R28 ;  /* 0x000000ffff077224 */ /* 0x000fce00078e001c */
.L_x_9:
[----:B------:R-:W-:-:S08]  /*11b0*/  NOP ;  /* 0x0000000000007918 */ /* 0x000fd00000000000 */
[----:B------:R-:W0:Y:S02]  /*11c0*/  USETMAXREG.TRY_ALLOC.CTAPOOL UP0, 0xe8 ;  /* 0x000000e8000079c8 */ /* 0x000e240008000600 */
[----:B0-----:R-:W-:-:S13]  /*11d0*/  PLOP3.LUT P0, PT, PT, PT, UP0, 0x80, 0x0 ;  /* 0x000000000000781c */ /* 0x001fda0003f0f008 */
[----:B------:R-:W-:Y:S05]  /*11e0*/  @!P0 BRA `(.L_x_9) ;  /* 0xfffffffc00f08947 */ /* 0x000fea000383ffff */
[----:B------:R-:W-:Y:S01]  /*11f0*/  ULDC.64 UR4, c[0x0][0x598] ;  /* 0x0001660000047ab9 */ /* 0x000fe20000000a00 */
[----:B------:R-:W-:Y:S01]  /*1200*/  ULDC.64 UR18, c[0x0][0x208] ;  /* 0x0000820000127ab9 */ /* 0x000fe20000000a00 */
[----:B------:R-:W-:-:S04]  /*1210*/  ISETP.NE.U32.AND P0, PT, RZ, UR4, PT ;  /* 0x00000004ff007c0c */ /* 0x000fc8000bf05070 */
[----:B------:R-:W-:-:S13]  /*1220*/  ISETP.NE.AND.EX P0, PT, RZ, UR5, PT, P0 ;  /* 0x00000005ff007c0c */ /* 0x000fda000bf05300 */
[----:B------:R-:W-:Y:S05]  /*1230*/  @!P0 BRA `(.L_x_12) ;  /* 0x00000000001c8947 */ /* 0x000fea0003800000 */
[----:B------:R-:W0:Y:S02]  /*1240*/  LDC.64 R8, c[0x0][0x598] ;  /* 0x00016600ff087b82 */ /* 0x000e240000000a00 */
[----:B0-----:R-:W2:Y:S02]  /*1250*/  LDG.E.64 R8, desc[UR18][R8.64] ;  /* 0x0000001208087981 */ /* 0x001ea4000c1e1b00 */
[----:B--2---:R-:W-:-:S04]  /*1260*/  ISETP.NE.U32.AND P0, PT, R8, RZ, PT ;  /* 0x000000ff0800720c */ /* 0x004fc80003f05070 */
[----:B------:R-:W-:-:S13]  /*1270*/  ISETP.NE.AND.EX P0, PT, R9, RZ, PT, P0 ;  /* 0x000000ff0900720c */ /* 0x000fda0003f05300 */
[----:B------:R-:W-:Y:S05]  /*1280*/  @!P0 BRA `(.L_x_12) ;  /* 0x0000000000088947 */ /* 0x000fea0003800000 */
[----:B------:R0:W5:Y:S01]  /*1290*/  LD.E R8, desc[UR18][R8.64] ;  /* 0x0000001208087980 */ /* 0x000162000c101900 */
[----:B------:R-:W-:Y:S05]  /*12a0*/  BRA `(.L_x_13) ;  /* 0x0000000000207947 */ /* 0x000fea0003800000 */
.L_x_12:
[----:B------:R-:W-:Y:S02]  /*12b0*/  ULDC.64 UR4, c[0x0][0x588] ;  /* 0x0001620000047ab9 */ /* 0x000fe40000000a00 */
[----:B------:R-:W-:-:S04]  /*12c0*/  ISETP.NE.U32.AND P0, PT, RZ, UR4, PT ;  /* 0x00000004ff007c0c */ /* 0x000fc8000bf05070 */
[----:B------:R-:W-:-:S13]  /*12d0*/  ISETP.NE.AND.EX P0, PT, RZ, UR5, PT, P0 ;  /* 0x00000005ff007c0c */ /* 0x000fda000bf05300 */
[----:B------:R-:W-:Y:S05]  /*12e0*/  @!P0 BRA `(.L_x_14) ;  /* 0x00000000000c8947 */ /* 0x000fea0003800000 */
[----:B------:R-:W0:Y:S02]  /*12f0*/  LDC.64 R8, c[0x0][0x588] ;  /* 0x00016200ff087b82 */ /* 0x000e240000000a00 */
[----:B0-----:R1:W5:Y:S01]  /*1300*/  LDG.E R8, desc[UR18][R8.64] ;  /* 0x0000001208087981 */ /* 0x001362000c1e1900 */
[----:B------:R-:W-:Y:S05]  /*1310*/  BRA `(.L_x_13) ;  /* 0x0000000000047947 */ /* 0x000fea0003800000 */
.L_x_14:
[----:B------:R-:W2:Y:S02]  /*1320*/  LDC R8, c[0x0][0x580] ;  /* 0x00016000ff087b82 */ /* 0x000ea40000000800 */
.L_x_13:
[----:B------:R-:W-:Y:S02]  /*1330*/  ULDC.64 UR4, c[0x0][0x5a0] ;  /* 0x0001680000047ab9 */ /* 0x000fe40000000a00 */
[----:B------:R-:W-:-:S04]  /*1340*/  ISETP.NE.U32.AND P0, PT, RZ, UR4, PT ;  /* 0x00000004ff007c0c */ /* 0x000fc8000bf05070 */
[----:B------:R-:W-:-:S13]  /*1350*/  ISETP.NE.AND.EX P0, PT, RZ, UR5, PT, P0 ;  /* 0x00000005ff007c0c */ /* 0x000fda000bf05300 */
[----:B------:R-:W-:Y:S05]  /*1360*/  @!P0 BRA `(.L_x_15) ;  /* 0x00000000001c8947 */ /* 0x000fea0003800000 */
[----:B------:R-:W3:Y:S02]  /*1370*/  LDC.64 R12, c[0x0][0x5a0] ;  /* 0x00016800ff0c7b82 */ /* 0x000ee40000000a00 */
[----:B---3--:R-:W3:Y:S02]  /*1380*/  LDG.E.64 R12, desc[UR18][R12.64] ;  /* 0x000000120c0c7981 */ /* 0x008ee4000c1e1b00 */
[----:B---3--:R-:W-:-:S04]  /*1390*/  ISETP.NE.U32.AND P0, PT, R12, RZ, PT ;  /* 0x000000ff0c00720c */ /* 0x008fc80003f05070 */
[----:B------:R-:W-:-:S13]  /*13a0*/  ISETP.NE.AND.EX P0, PT, R13, RZ, PT, P0 ;  /* 0x000000ff0d00720c */ /* 0x000fda0003f05300 */
[----:B------:R-:W-:Y:S05]  /*13b0*/  @!P0 BRA `(.L_x_15) ;  /* 0x0000000000088947 */ /* 0x000fea0003800000 */
[----:B01----:R0:W5:Y:S01]  /*13c0*/  LD.E R9, desc[UR18][R12.64] ;  /* 0x000000120c097980 */ /* 0x003162000c101900 */
[----:B------:R-:W-:Y:S05]  /*13d0*/  BRA `(.L_x_16) ;  /* 0x0000000000207947 */ /* 0x000fea0003800000 */
.L_x_15:
[----:B------:R-:W-:Y:S02]  /*13e0*/  ULDC.64 UR4, c[0x0][0x590] ;  /* 0x0001640000047ab9 */ /* 0x000fe40000000a00 */
[----:B------:R-:W-:-:S04]  /*13f0*/  ISETP.NE.U32.AND P0, PT, RZ, UR4, PT ;  /* 0x00000004ff007c0c */ /* 0x000fc8000bf05070 */
[----:B------:R-:W-:-:S13]  /*1400*/  ISETP.NE.AND.EX P0, PT, RZ, UR5, PT, P0 ;  /* 0x00000005ff007c0c */ /* 0x000fda000bf05300 */
[----:B------:R-:W-:Y:S05]  /*1410*/  @!P0 BRA `(.L_x_17) ;  /* 0x00000000000c8947 */ /* 0x000fea0003800000 */
[----:B------:R-:W0:Y:S02]  /*1420*/  LDC.64 R12, c[0x0][0x590] ;  /* 0x00016400ff0c7b82 */ /* 0x000e240000000a00 */
[----:B01----:R1:W5:Y:S01]  /*1430*/  LDG.E R9, desc[UR18][R12.64] ;  /* 0x000000120c097981 */ /* 0x003362000c1e1900 */
[----:B------:R-:W-:Y:S05]  /*1440*/  BRA `(.L_x_16) ;  /* 0x0000000000047947 */ /* 0x000fea0003800000 */
.L_x_17:
[----:B01----:R-:W3:Y:S02]  /*1450*/  LDC R9, c[0x0][0x584] ;  /* 0x00016100ff097b82 */ /* 0x003ee40000000800 */
.L_x_16:
[----:B------:R-:W-:-:S13]  /*1460*/  LOP3.LUT P0, RZ, R14, 0xff, RZ, 0xc0, !PT ;  /* 0x000000ff0eff7812 */ /* 0x000fda000780c0ff */
[----:B------:R-:W-:Y:S05]  /*1470*/  @!P0 EXIT ;  /* 0x000000000000894d */ /* 0x000fea0003800000 */
[----:B------:R-:W-:Y:S01]  /*1480*/  ULDC UR4, c[0x0][0x28c] ;  /* 0x0000a30000047ab9 */ /* 0x000fe20000000800 */
[----:B------:R-:W-:Y:S01]  /*1490*/  LOP3.LUT R142, R4, 0x1, RZ, 0xfc, !PT ;  /* 0x00000001048e7812 */ /* 0x000fe200078efcff */
[----:B------:R-:W-:-:S04]  /*14a0*/  UIADD3 UR4, UR4, 0x1f, URZ ;  /* 0x0000001f04047890 */ /* 0x000fc8000fffe03f */
[----:B------:R-:W-:-:S04]  /*14b0*/  USHF.R.S32.HI UR5, URZ, 0x1f, UR4 ;  /* 0x0000001f3f057899 */ /* 0x000fc80008011404 */
[----:B------:R-:W-:-:S03]  /*14c0*/  ULEA.HI UR5, UR5, UR4, URZ, 0x5 ;  /* 0x0000000405057291 */ /* 0x000fc6000f8f283f */
[----:B------:R-:W-:Y:S01]  /*14d0*/  UMOV UR4, URZ ;  /* 0x0000003f00047c82 */ /* 0x000fe20008000000 */
[----:B------:R-:W-:-:S03]  /*14e0*/  USHF.R.S32.HI UR9, URZ, 0x5, UR5 ;  /* 0x000000053f097899 */ /* 0x000fc60008011405 */
[----:B------:R-:W-:-:S09]  /*14f0*/  UMOV UR5, URZ ;  /* 0x0000003f00057c82 */ /* 0x000fd20008000000 */
.L_x_172:
[----:B01----:R-:W-:Y:S01]  /*1500*/  LOP3.LUT R12, R0, 0x80, RZ, 0xc0, !PT ;  /* 0x00000080000c7812 */ /* 0x003fe200078ec0ff */
[----:B------:R-:W0:Y:S01]  /*1510*/  S2UR UR13, SR_CgaCtaId ;  /* 0x00000000000d79c3 */ /* 0x000e220000008800 */
[----:B------:R-:W-:Y:S01]  /*1520*/  UMOV UR12, 0x400 ;  /* 0x00000400000c7882 */ /* 0x000fe20000000000 */
[----:B------:R-:W-:Y:S01]  /*1530*/  UMOV UR6, URZ ;  /* 0x0000003f00067c82 */ /* 0x000fe20008000000 */
[----:B------:R-:W-:Y:S01]  /*1540*/  SHF.R.U32.HI R12, RZ, 0x7, R12 ;  /* 0x00000007ff0c7819 */ /* 0x000fe2000001160c */
[----:B------:R-:W-:Y:S01]  /*1550*/  UMOV UR7, URZ ;  /* 0x0000003f00077c82 */ /* 0x000fe20008000000 */
[----:B------:R-:W-:Y:S01]  /*1560*/  UMOV UR16, UR5 ;  /* 0x0000000500107c82 */ /* 0x000fe20008000000 */
[----:B------:R-:W-:Y:S02]  /*1570*/  CS2R R16, SRZ ;  /* 0x0000000000107805 */ /* 0x000fe4000001ff00 */
[----:B------:R-:W-:Y:S01]  /*1580*/  CS2R R14, SRZ ;  /* 0x00000000000e7805 */ /* 0x000fe2000001ff00 */
[----:B------:R-:W1:Y:S01]  /*1590*/  LDC R13, c[0x0][0x28c] ;  /* 0x0000a300ff0d7b82 */ /* 0x000e620000000800 */
[----:B------:R-:W4:Y:S01]  /*15a0*/  SHFL.IDX PT, R12, R12, RZ, 0x1f ;  /* 0x00001fff0c0c7589 */ /* 0x000f2200000e0000 */
[----:B------:R-:W-:-:S02]  /*15b0*/  CS2R R18, SRZ ;  /* 0x0000000000127805 */ /* 0x000fc4000001ff00 */
[----:B------:R-:W-:Y:S02]  /*15c0*/  CS2R R20, SRZ ;  /* 0x0000000000147805 */ /* 0x000fe4000001ff00 */
[----:B------:R-:W-:Y:S02]  /*15d0*/  CS2R R22, SRZ ;  /* 0x0000000000167805 */ /* 0x000fe4000001ff00 */
[----:B------:R-:W-:Y:S02]  /*15e0*/  CS2R R88, SRZ ;  /* 0x0000000000587805 */ /* 0x000fe4000001ff00 */
[----:B------:R-:W-:Y:S02]  /*15f0*/  CS2R R90, SRZ ;  /* 0x00000000005a7805 */ /* 0x000fe4000001ff00 */
[----:B------:R-:W-:Y:S02]  /*1600*/  CS2R R94, SRZ ;  /* 0x00000000005e7805 */ /* 0x000fe4000001ff00 */
        /* <DEDUP_REMOVED lines=16> */
[----:B-1----:R-:W-:Y:S02]  /*1710*/  ISETP.GE.AND P0, PT, R13, 0x1, PT ;  /* 0x000000010d00780c */ /* 0x002fe40003f06270 */
[----:B------:R-:W-:Y:S02]  /*1720*/  CS2R R126, SRZ ;  /* 0x00000000007e7805 */ /* 0x000fe4000001ff00 */
[----:B----4-:R-:W-:-:S02]  /*1730*/  R2UR UR8, R12 ;  /* 0x000000000c0872ca */ /* 0x010fc400000e0000 */
[----:B------:R-:W-:Y:S02]  /*1740*/  CS2R R128, SRZ ;  /* 0x0000000000807805 */ /* 0x000fe4000001ff00 */
[----:B------:R-:W-:Y:S02]  /*1750*/  CS2R R130, SRZ ;  /* 0x0000000000827805 */ /* 0x000fe4000001ff00 */
[----:B------:R-:W-:Y:S02]  /*1760*/  CS2R R132, SRZ ;  /* 0x0000000000847805 */ /* 0x000fe4000001ff00 */
[----:B------:R-:W-:Y:S02]  /*1770*/  CS2R R134, SRZ ;  /* 0x0000000000867805 */ /* 0x000fe4000001ff00 */
[----:B------:R-:W-:Y:S02]  /*1780*/  CS2R R136, SRZ ;  /* 0x0000000000887805 */ /* 0x000fe4000001ff00 */
[----:B------:R-:W-:Y:S01]  /*1790*/  CS2R R138, SRZ ;  /* 0x00000000008a7805 */ /* 0x000fe2000001ff00 */
[----:B------:R-:W-:Y:S01]  /*17a0*/  IMAD.MOV.U32 R141, RZ, RZ, RZ ;  /* 0x000000ffff8d7224 */ /* 0x000fe200078e00ff */
[----:B------:R-:W-:Y:S01]  /*17b0*/  CS2R R24, SRZ ;  /* 0x0000000000187805 */ /* 0x000fe2000001ff00 */
[----:B------:R-:W-:Y:S01]  /*17c0*/  IMAD.MOV.U32 R143, RZ, RZ, RZ ;  /* 0x000000ffff8f7224 */ /* 0x000fe200078e00ff */
[----:B---3--:R-:W-:Y:S01]  /*17d0*/  CS2R R26, SRZ ;  /* 0x00000000001a7805 */ /* 0x008fe2000001ff00 */
[----:B------:R-:W-:Y:S01]  /*17e0*/  IMAD.U32 R144, RZ, RZ, UR4 ;  /* 0x00000004ff907e24 */ /* 0x000fe2000f8e00ff */
[----:B------:R-:W-:Y:S01]  /*17f0*/  CS2R R28, SRZ ;  /* 0x00000000001c7805 */ /* 0x000fe2000001ff00 */
[----:B------:R-:W-:Y:S01]  /*1800*/  ULEA.HI UR10, UR8, UR8, URZ, 0x1 ;  /* 0x00000008080a7291 */ /* 0x000fe2000f8f083f */
[----:B------:R-:W-:-:S02]  /*1810*/  CS2R R30, SRZ ;  /* 0x00000000001e7805 */ /* 0x000fc4000001ff00 */
[----:B------:R-:W-:Y:S02]  /*1820*/  CS2R R32, SRZ ;  /* 0x0000000000207805 */ /* 0x000fe4000001ff00 */
[----:B------:R-:W-:Y:S01]  /*1830*/  CS2R R34, SRZ ;  /* 0x0000000000227805 */ /* 0x000fe2000001ff00 */
[----:B------:R-:W-:Y:S01]  /*1840*/  ULOP3.LUT UR11, UR10, 0x1ffffe, URZ, 0xc0, !UPT ;  /* 0x001ffffe0a0b7892 */ /* 0x000fe2000f8ec03f */
[----:B------:R-:W-:Y:S01]  /*1850*/  CS2R R36, SRZ ;  /* 0x0000000000247805 */ /* 0x000fe2000001ff00 */
[----:B0-----:R-:W-:Y:S01]  /*1860*/  ULEA UR10, UR13, UR12, 0x18 ;  /* 0x0000000c0d0a7291 */ /* 0x001fe2000f8ec03f */
[----:B------:R-:W-:Y:S01]  /*1870*/  CS2R R38, SRZ ;  /* 0x0000000000267805 */ /* 0x000fe2000001ff00 */
[----:B------:R-:W-:Y:S01]  /*1880*/  UIADD3 UR11, UR8, -UR11, URZ ;  /* 0x8000000b080b7290 */ /* 0x000fe2000fffe03f */
[----:B------:R-:W-:Y:S02]  /*1890*/  CS2R R40, SRZ ;  /* 0x0000000000287805 */ /* 0x000fe4000001ff00 */
[----:B------:R-:W-:Y:S01]  /*18a0*/  CS2R R42, SRZ ;  /* 0x00000000002a7805 */ /* 0x000fe2000001ff00 */
[----:B------:R-:W-:Y:S01]  /*18b0*/  UMOV UR8, URZ ;  /* 0x0000003f00087c82 */ /* 0x000fe20008000000 */
[----:B------:R-:W-:Y:S01]  /*18c0*/  ULEA UR11, UR11, UR10, 0xb ;  /* 0x0000000a0b0b7291 */ /* 0x000fe2000f8e583f */
[----:B------:R-:W-:-:S02]  /*18d0*/  CS2R R44, SRZ ;  /* 0x00000000002c7805 */ /* 0x000fc4000001ff00 */
[----:B------:R-:W-:Y:S02]  /*18e0*/  CS2R R46, SRZ ;  /* 0x00000000002e7805 */ /* 0x000fe4000001ff00 */
[----:B------:R-:W-:Y:S01]  /*18f0*/  CS2R R48, SRZ ;  /* 0x0000000000307805 */ /* 0x000fe2000001ff00 */
[----:B------:R-:W-:Y:S01]  /*1900*/  UIADD3 UR11, UR11, 0x280, URZ ;  /* 0x000002800b0b7890 */ /* 0x000fe2000fffe03f */
[----:B------:R-:W-:Y:S02]  /*1910*/  CS2R R50, SRZ ;  /* 0x0000000000327805 */ /* 0x000fe4000001ff00 */
[----:B------:R-:W-:Y:S02]  /*1920*/  CS2R R52, SRZ ;  /* 0x0000000000347805 */ /* 0x000fe4000001ff00 */
[----:B------:R-:W-:Y:S01]  /*1930*/  CS2R R54, SRZ ;  /* 0x0000000000367805 */ /* 0x000fe2000001ff00 */
[----:B------:R-:W-:Y:S01]  /*1940*/  USHF.R.U32.HI UR11, URZ, 0x4, UR11 ;  /* 0x000000043f0b7899 */ /* 0x000fe2000801160b */
[----:B------:R-:W-:-:S02]  /*1950*/  CS2R R56, SRZ ;  /* 0x0000000000387805 */ /* 0x000fc4000001ff00 */
[----:B------:R-:W-:Y:S02]  /*1960*/  CS2R R58, SRZ ;  /* 0x00000000003a7805 */ /* 0x000fe4000001ff00 */
[----:B------:R-:W-:Y:S01]  /*1970*/  CS2R R60, SRZ ;  /* 0x00000000003c7805 */ /* 0x000fe2000001ff00 */
[----:B------:R-:W-:Y:S01]  /*1980*/  ULOP3.LUT UR11, UR11, 0x3fff, URZ, 0xc0, !UPT ;  /* 0x00003fff0b0b7892 */ /* 0x000fe2000f8ec03f */
        /* <DEDUP_REMOVED lines=12> */
[----:B------:R-:W-:Y:S01]  /*1a50*/  CS2R R86, SRZ ;  /* 0x0000000000567805 */ /* 0x000fe2000001ff00 */
[----:B------:R-:W-:Y:S06]  /*1a60*/  @!P0 BRA `(.L_x_18) ;  /* 0x00000008001c8947 */ /* 0x000fec0003800000 */
[----:B------:R-:W-:-:S13]  /*1a70*/  ISETP.NE.AND P1, PT, R142, 0x3, PT ;  /* 0x000000038e00780c */ /* 0x000fda0003f25270 */
[----:B------:R-:W-:Y:S05]  /*1a80*/  @!P1 BRA `(.L_x_19) ;  /* 0x0000000000049947 */ /* 0x000fea0003800000 */
[----:B------:R-:W-:Y:S01]  /*1a90*/  BPT.TRAP 0x1 ;  /* 0x000000040000795c */ /* 0x000fe20000300000 */
.L_x_19:
[----:B------:R-:W-:Y:S01]  /*1aa0*/  ULEA UR6, UR5, UR10, 0x3 ;  /* 0x0000000a05067291 */ /* 0x000fe2000f8e183f */
[----:B------:R-:W-:-:S05]  /*1ab0*/  IMAD.U32 R12, RZ, RZ, UR4 ;  /* 0x00000004ff0c7e24 */ /* 0x000fca000f8e00ff */
[----:B------:R-:W-:-:S04]  /*1ac0*/  SHF.L.U32 R12, R12, 0x1f, RZ ;  /* 0x0000001f0c0c7819 */ /* 0x000fc800000006ff */
[----:B------:R0:W1:Y:S01]  /*1ad0*/  SYNCS.PHASECHK.TRANS64.TRYWAIT P0, [UR6], R12 ;  /* 0x0000000cff0075a7 */ /* 0x0000620008000146 */
[----:B------:R-:W-:Y:S05]  /*1ae0*/  @!P1 BRA `(.L_x_20) ;  /* 0x0000000000049947 */ /* 0x000fea0003800000 */
[----:B------:R-:W-:Y:S01]  /*1af0*/  BPT.TRAP 0x1 ;  /* 0x000000040000795c */ /* 0x000fe20000300000 */
.L_x_20:
[----:B-1----:R-:W-:Y:S05]  /*1b00*/  @P0 BRA `(.L_x_21) ;  /* 0x0000000000080947 */ /* 0x002fea0003800000 */
[----:B------:R-:W1:Y:S02]  /*1b10*/  SYNCS.PHASECHK.TRANS64.TRYWAIT P0, [UR6], R12 ;  /* 0x0000000cff0075a7 */ /* 0x000e640008000146 */
[----:B-1----:R-:W-:Y:S05]  /*1b20*/  @!P0 BRA `(.L_x_22) ;  /* 0x0000008800608947 */ /* 0x002fea0003800000 */
.L_x_21:
[----:B------:R-:W-:Y:S01]  /*1b30*/  UIADD3 UR6, UR10, 0x1c280, URZ ;  /* 0x0001c2800a067890 */ /* 0x000fe2000fffe03f */
[----:B------:R-:W-:Y:S01]  /*1b40*/  WARPGROUP.ARRIVE ;  /* 0x00000000000079c5 */ /* 0x000fe20000000000 */
[----:B------:R-:W-:Y:S01]  /*1b50*/  ULDC UR7, c[0x0][0x50c] ;  /* 0x0001430000077ab9 */ /* 0x000fe20000000800 */
[----:B------:R-:W-:Y:S01]  /*1b60*/  ULOP3.LUT UR12, UR11, 0x10000, URZ, 0xfc, !UPT ;  /* 0x000100000b0c7892 */ /* 0x000fe2000f8efc3f */
[----:B------:R-:W-:Y:S01]  /*1b70*/  CS2R R16, SRZ ;  /* 0x0000000000107805 */ /* 0x000fe2000001ff00 */
[----:B------:R-:W-:Y:S01]  /*1b80*/  UISETP.NE.AND UP0, UPT, UR7, 0x1, UPT ;  /* 0x000000010700788c */ /* 0x000fe2000bf05270 */
[----:B------:R-:W-:Y:S01]  /*1b90*/  CS2R R14, SRZ ;  /* 0x00000000000e7805 */ /* 0x000fe2000001ff00 */
[----:B------:R-:W-:Y:S01]  /*1ba0*/  USHF.R.U32.HI UR6, URZ, 0x4, UR6 ;  /* 0x000000043f067899 */ /* 0x000fe20008011606 */
[----:B------:R-:W-:Y:S01]  /*1bb0*/  CS2R R18, SRZ ;  /* 0x0000000000127805 */ /* 0x000fe2000001ff00 */
[----:B------:R-:W-:Y:S01]  /*1bc0*/  USEL UR7, URZ, 0x1, UP0 ;  /* 0x000000013f077887 */ /* 0x000fe20008000000 */
[----:B------:R-:W-:Y:S01]  /*1bd0*/  CS2R R20, SRZ ;  /* 0x0000000000147805 */ /* 0x000fe2000001ff00 */
[----:B------:R-:W-:Y:S01]  /*1be0*/  ULOP3.LUT UR6, UR6, 0x3fff, URZ, 0xc0, !UPT ;  /* 0x00003fff06067892 */ /* 0x000fe2000f8ec03f */
[----:B------:R-:W-:Y:S01]  /*1bf0*/  CS2R R22, SRZ ;  /* 0x0000000000167805 */ /* 0x000fe2000001ff00 */
[----:B------:R-:W-:Y:S01]  /*1c00*/  ULEA UR12, UR5, UR12, 0x8 ;  /* 0x0000000c050c7291 */ /* 0x000fe2000f8e403f */
[----:B------:R-:W-:Y:S01]  /*1c10*/  CS2R R88, SRZ ;  /* 0x0000000000587805 */ /* 0x000fe2000001ff00 */
[----:B------:R-:W-:Y:S01]  /*1c20*/  ULOP3.LUT UR6, UR6, 0x10000, URZ, 0xfc, !UPT ;  /* 0x0001000006067892 */ /* 0x000fe2000f8efc3f */
[----:B------:R-:W-:Y:S01]  /*1c30*/  ISETP.NE.AND P0, PT, RZ, UR7, PT ;  /* 0x00000007ff007c0c */ /* 0x000fe2000bf05270 */
[----:B------:R-:W-:Y:S01]  /*1c40*/  UMOV UR13, 0xc0000010 ;  /* 0xc0000010000d7882 */ /* 0x000fe20000000000 */
[----:B------:R-:W-:Y:S01]  /*1c50*/  UMOV UR15, 0xc0000010 ;  /* 0xc0000010000f7882 */ /* 0x000fe20000000000 */
[----:B------:R-:W-:Y:S01]  /*1c60*/  ULEA UR14, UR5, UR6, 0x8 ;  /* 0x00000006050e7291 */ /* 0x000fe2000f8e403f */
[----:B------:R-:W-:-:S02]  /*1c70*/  CS2R R90, SRZ ;  /* 0x00000000005a7805 */ /* 0x000fc4000001ff00 */
[----:B------:R-:W-:Y:S01]  /*1c80*/  CS2R R94, SRZ ;  /* 0x00000000005e7805 */ /* 0x000fe2000001ff00 */
[----:B------:R-:W-:Y:S01]  /*1c90*/  UMOV UR6, 0x1 ;  /* 0x0000000100067882 */ /* 0x000fe20000000000 */
[----:B------:R-:W-:Y:S02]  /*1ca0*/  CS2R R92, SRZ ;  /* 0x00000000005c7805 */ /* 0x000fe4000001ff00 */
[----:B------:R-:W-:Y:S02]  /*1cb0*/  CS2R R96, SRZ ;  /* 0x0000000000607805 */ /* 0x000fe4000001ff00 */
[----:B------:R-:W-:Y:S02]  /*1cc0*/  CS2R R98, SRZ ;  /* 0x0000000000627805 */ /* 0x000fe4000001ff00 */
[----:B------:R-:W-:Y:S02]  /*1cd0*/  CS2R R100, SRZ ;  /* 0x0000000000647805 */ /* 0x000fe4000001ff00 */
[----:B------:R-:W-:Y:S01]  /*1ce0*/  CS2R R102, SRZ ;  /* 0x0000000000667805 */ /* 0x000fe2000001ff00 */
[----:B------:R-:W-:Y:S01]  /*1cf0*/  QGMMA.64x128x32.F32.E4M3.E4M3 R24, gdesc[UR12], RZ, !UPT, gsb0 ;  /* 0x01e000000c1879f3 */ /* 0x000fe2000c0008ff */
        /* <DEDUP_REMOVED lines=17> */
[----:B------:R-:W-:Y:S01]  /*1e10*/  CS2R R138, SRZ ;  /* 0x00000000008a7805 */ /* 0x000fe2000001ff00 */
[----:B------:R-:W-:Y:S02]  /*1e20*/  IMAD.MOV.U32 R141, RZ, RZ, RZ ;  /* 0x000000ffff8d7224 */ /* 0x000fe400078e00ff */
[----:B------:R-:W-:Y:S01]  /*1e30*/  IMAD.MOV.U32 R143, RZ, RZ, RZ ;  /* 0x000000ffff8f7224 */ /* 0x000fe200078e00ff */
[----:B------:R-:W-:Y:S06]  /*1e40*/  @!P0 BRA `(.L_x_23) ;  /* 0x0000000400088947 */ /* 0x000fec0003800000 */
[----:B------:R-:W-:Y:S02]  /*1e50*/  WARPGROUP.DEPBAR.LE gsb0, 0x0 ;  /* 0x00008000000079c5 */ /* 0x000fe40000010000 */
[----:B------:R-:W-:-:S01]  /*1e60*/  FADD R143, RZ, R24 ;  /* 0x00000018ff8f7221 */ /* 0x000fc20000000000 */
[----:B------:R-:W-:Y:S01]  /*1e70*/  FADD R138, RZ, R25 ;  /* 0x00000019ff8a7221 */ /* 0x000fe20000000000 */
        /* <DEDUP_REMOVED lines=62> */
[----:B------:R-:W-:-:S06]  /*2260*/  UMOV UR6, URZ ;  /* 0x0000003f00067c82 */ /* 0x000fcc0008000000 */
.L_x_23:
[----:B------:R-:W-:-:S04]  /*2270*/  UIADD3 UR16, UR5, 0x1, URZ ;  /* 0x0000000105107890 */ /* 0x000fc8000fffe03f */
[----:B------:R-:W-:-:S04]  /*2280*/  UISETP.NE.AND UP0, UPT, UR16, 0x1c, UPT ;  /* 0x0000001c1000788c */ /* 0x000fc8000bf05270 */
[----:B------:R-:W-:Y:S02]  /*2290*/  USEL UR8, URZ, 0x1, UP0 ;  /* 0x000000013f087887 */ /* 0x000fe40008000000 */
[----:B------:R-:W-:Y:S02]  /*22a0*/  USEL UR16, UR16, URZ, UP0 ;  /* 0x0000003f10107287 */ /* 0x000fe40008000000 */
[----:B------:R-:W-:-:S06]  /*22b0*/  ULOP3.LUT UR8, UR4, UR8, URZ, 0x3c, !UPT ;  /* 0x0000000804087292 */ /* 0x000fcc000f8e3c3f */
[----:B------:R-:W-:Y:S01]  /*22c0*/  IMAD.U32 R144, RZ, RZ, UR8 ;  /* 0x00000008ff907e24 */ /* 0x000fe2000f8e00ff */
[----:B------:R-:W-:-:S06]  /*22d0*/  UMOV UR8, 0x1 ;  /* 0x0000000100087882 */ /* 0x000fcc0000000000 */
.L_x_18:
[----:B------:R-:W-:-:S04]  /*22e0*/  UISETP.LT.AND UP0, UPT, UR9, 0x1, UPT ;  /* 0x000000010900788c */ /* 0x000fc8000bf01270 */
[----:B------:R-:W-:-:S04]  /*22f0*/  USEL UR12, UR9, 0x1, UP0 ;  /* 0x00000001090c7887 */ /* 0x000fc80008000000 */
[----:B------:R-:W-:-:S04]  /*2300*/  UIADD3 UR12, UR9, -UR12, URZ ;  /* 0x8000000c090c7290 */ /* 0x000fc8000fffe03f */
[----:B------:R-:W-:-:S06]  /*2310*/  UISETP.GE.AND UP0, UPT, UR12, 0x1, UPT ;  /* 0x000000010c00788c */ /* 0x000fcc000bf06270 */
[----:B------:R-:W-:-:S13]  /*2320*/  PLOP3.LUT P0, PT, PT, PT, UP0, 0x80, 0x0 ;  /* 0x000000000000781c */ /* 0x000fda0003f0f008 */
[----:B------:R-:W-:Y:S05]  /*2330*/  @!P0 BRA `(.L_x_24) ;  /* 0x0000000400f48947 */ /* 0x000fea0003800000 */
[----:B01----:R-:W-:Y:S01]  /*2340*/  IMAD.U32 R12, RZ, RZ, UR12 ;  /* 0x0000000cff0c7e24 */ /* 0x003fe2000f8e00ff */
[----:B------:R-:W-:Y:S01]  /*2350*/  ULDC UR17, c[0x0][0x50c] ;  /* 0x0001430000117ab9 */ /* 0x000fe20000000800 */
[----:B------:R-:W-:-:S07]  /*2360*/  IMAD.U32 R13, RZ, RZ, UR5 ;  /* 0x00000005ff0d7e24 */ /* 0x000fce000f8e00ff */
.L_x_32:
[----:B------:R-:W-:-:S13]  /*2370*/  ISETP.NE.AND P1, PT, R142, 0x3, PT ;  /* 0x000000038e00780c */ /* 0x000fda0003f25270 */
[----:B------:R-:W-:Y:S05]  /*2380*/  @!P1 BRA `(.L_x_25) ;  /* 0x0000000000049947 */ /* 0x000fea0003800000 */
[----:B------:R-:W-:Y:S01]  /*2390*/  BPT.TRAP 0x1 ;  /* 0x000000040000795c */ /* 0x000fe20000300000 */
.L_x_25:
[----:B------:R-:W0:Y:S01]  /*23a0*/  S2UR UR12, SR_CgaCtaId ;  /* 0x00000000000c79c3 */ /* 0x000e220000008800 */
[----:B------:R-:W-:Y:S01]  /*23b0*/  UMOV UR10, 0x400 ;  /* 0x00000400000a7882 */ /* 0x000fe20000000000 */
[----:B------:R-:W-:Y:S01]  /*23c0*/  SHF.L.U32 R140, R144, 0x1f, RZ ;  /* 0x0000001f908c7819 */ /* 0x000fe200000006ff */
[----:B0-----:R-:W-:-:S04]  /*23d0*/  ULEA UR10, UR12, UR10, 0x18 ;  /* 0x0000000a0c0a7291 */ /* 0x001fc8000f8ec03f */
[----:B------:R-:W-:-:S09]  /*23e0*/  ULEA UR12, UR16, UR10, 0x3 ;  /* 0x0000000a100c7291 */ /* 0x000fd2000f8e183f */
[----:B------:R0:W1:Y:S01]  /*23f0*/  SYNCS.PHASECHK.TRANS64.TRYWAIT P0, [UR12], R140 ;  /* 0x0000008cff0075a7 */ /* 0x000062000800014c */
[----:B------:R-:W-:Y:S05]  /*2400*/  @!P1 BRA `(.L_x_26) ;  /* 0x0000000000049947 */ /* 0x000fea0003800000 */
[----:B------:R-:W-:Y:S01]  /*2410*/  BPT.TRAP 0x1 ;  /* 0x000000040000795c */ /* 0x000fe20000300000 */
.L_x_26:
[----:B-1----:R-:W-:Y:S05]  /*2420*/  @P0 BRA `(.L_x_27) ;  /* 0x0000000000080947 */ /* 0x002fea0003800000 */
[----:B------:R-:W1:Y:S02]  /*2430*/  SYNCS.PHASECHK.TRANS64.TRYWAIT P0, [UR12], R140 ;  /* 0x0000008cff0075a7 */ /* 0x000e64000800014c */
[----:B-1----:R-:W-:Y:S05]  /*2440*/  @!P0 BRA `(.L_x_28) ;  /* 0x0000008000308947 */ /* 0x002fea0003800000 */
.L_x_27:
[----:B------:R-:W-:Y:S01]  /*2450*/  UIADD3 UR12, UR10, 0x1c280, URZ ;  /* 0x0001c2800a0c7890 */ /* 0x000fe2000fffe03f */
[----:B------:R-:W-:Y:S01]  /*2460*/  WARPGROUP.ARRIVE ;  /* 0x00000000000079c5 */ /* 0x000fe20000000000 */
[----:B------:R-:W-:Y:S02]  /*2470*/  UISETP.NE.AND UP0, UPT, UR7, URZ, UPT ;  /* 0x0000003f0700728c */ /* 0x000fe4000bf05270 */
[----:B------:R-:W-:Y:S02]  /*2480*/  USHF.R.U32.HI UR12, URZ, 0x4, UR12 ;  /* 0x000000043f0c7899 */ /* 0x000fe4000801160c */
[----:B------:R-:W-:Y:S02]  /*2490*/  USEL UR8, UR8, URZ, !UP0 ;  /* 0x0000003f08087287 */ /* 0x000fe4000c000000 */
[----:B------:R-:W-:Y:S02]  /*24a0*/  ULOP3.LUT UR7, UR12, 0x3fff, URZ, 0xc0, !UPT ;  /* 0x00003fff0c077892 */ /* 0x000fe4000f8ec03f */
[----:B------:R-:W-:-:S02]  /*24b0*/  ULOP3.LUT UR12, UR11, 0x10000, URZ, 0xfc, !UPT ;  /* 0x000100000b0c7892 */ /* 0x000fc4000f8efc3f */
[----:B------:R-:W-:Y:S02]  /*24c0*/  ULOP3.LUT UR7, UR7, 0x10000, URZ, 0xfc, !UPT ;  /* 0x0001000007077892 */ /* 0x000fe4000f8efc3f */
[----:B------:R-:W-:Y:S02]  /*24d0*/  UISETP.NE.U32.AND UP0, UPT, UR8, URZ, UPT ;  /* 0x0000003f0800728c */ /* 0x000fe4000bf05070 */
[----:B------:R-:W-:Y:S02]  /*24e0*/  ULEA UR12, UR16, UR12, 0x8 ;  /* 0x0000000c100c7291 */ /* 0x000fe4000f8e403f */
[----:B------:R-:W-:Y:S01]  /*24f0*/  ULEA UR14, UR16, UR7, 0x8 ;  /* 0x00000007100e7291 */ /* 0x000fe2000f8e403f */
[----:B------:R-:W-:Y:S01]  /*2500*/  UMOV UR13, 0xc0000010 ;  /* 0xc0000010000d7882 */ /* 0x000fe20000000000 */
[----:B------:R-:W-:Y:S01]  /*2510*/  UMOV UR15, 0xc0000010 ;  /* 0xc0000010000f7882 */ /* 0x000fe20000000000 */
[----:B------:R-:W-:-:S06]  /*2520*/  UIADD3 UR6, UR6, 0x1, URZ ;  /* 0x0000000106067890 */ /* 0x000fcc000fffe03f */
[----:B------:R-:W-:Y:S01]  /*2530*/  QGMMA.64x128x32.F32.E4M3.E4M3 R24, gdesc[UR12], R24, UP0, gsb0 ;  /* 0x01e000000c1879f3 */ /* 0x000fe2000b800818 */
[----:B------:R-:W-:-:S04]  /*2540*/  UISETP.NE.AND UP0, UPT, UR6, UR17, UPT ;  /* 0x000000110600728c */ /* 0x000fc8000bf05270 */
[----:B------:R-:W-:-:S06]  /*2550*/  USEL UR7, URZ, 0x1, UP0 ;  /* 0x000000013f077887 */ /* 0x000fcc0008000000 */
[----:B------:R-:W-:Y:S01]  /*2560*/  ISETP.NE.AND P0, PT, RZ, UR7, PT ;  /* 0x00000007ff007c0c */ /* 0x000fe2000bf05270 */
[----:B------:R-:W-:-:S12]  /*2570*/  WARPGROUP.DEPBAR.LE gsb0, 0x1 ;  /* 0x00008000000079c5 */ /* 0x000fd80000010100 */
[----:B------:R-:W-:Y:S05]  /*2580*/  @!P0 BRA `(.L_x_29) ;  /* 0x0000000400088947 */ /* 0x000fea0003800000 */
[----:B------:R-:W-:Y:S02]  /*2590*/  WARPGROUP.DEPBAR.LE gsb0, 0x0 ;  /* 0x00008000000079c5 */ /* 0x000fe40000010000 */
[----:B------:R-:W-:-:S01]  /*25a0*/  FADD R143, R24, R143 ;  /* 0x0000008f188f7221 */ /* 0x000fc20000000000 */
[----:B------:R-:W-:Y:S01]  /*25b0*/  FADD R138, R25, R138 ;  /* 0x0000008a198a7221 */ /* 0x000fe20000000000 */
        /* <DEDUP_REMOVED lines=62> */
[----:B------:R-:W-:-:S06]  /*29a0*/  UMOV UR6, URZ ;  /* 0x0000003f00067c82 */ /* 0x000fcc0008000000 */
.L_x_29:
[----:B------:R-:W-:Y:S05]  /*29b0*/  @!P1 BRA `(.L_x_30) ;  /* 0x0000000000049947 */ /* 0x000fea0003800000 */
[----:B------:R-:W-:Y:S01]  /*29c0*/  BPT.TRAP 0x1 ;  /* 0x000000040000795c */ /* 0x000fe20000300000 */
.L_x_30:
[----:B------:R-:W-:-:S13]  /*29d0*/  ISETP.NE.AND P0, PT, R6, RZ, PT ;  /* 0x000000ff0600720c */ /* 0x000fda0003f05270 */
[----:B01----:R-:W-:-:S05]  /*29e0*/  @P0 LEA R140, R13, UR10, 0x3 ;  /* 0x0000000a0d8c0c11 */ /* 0x003fca000f8e18ff */
[----:B------:R-:W-:-:S05]  /*29f0*/  @P0 VIADD R140, R140, 0xe0 ;  /* 0x000000e08c8c0836 */ /* 0x000fca0000000000 */
[----:B------:R-:W-:-:S04]  /*2a00*/  @P0 PRMT R140, R5, 0x654, R140 ;  /* 0x00000654058c0816 */ /* 0x000fc8000000008c */
[----:B------:R0:W-:Y:S01]  /*2a10*/  @P0 SYNCS.ARRIVE.TRANS64.RED.A1T0 RZ, [R140+URZ], RZ ;  /* 0x000000ff8cff09a7 */ /* 0x0001e2000810043f */
[----:B------:R-:W-:-:S13]  /*2a20*/  ISETP.GT.U32.AND P0, PT, R4, 0x1, PT ;  /* 0x000000010400780c */ /* 0x000fda0003f04070 */
[----:B0-----:R-:W-:Y:S05]  /*2a30*/  @P0 BRA `(.L_x_31) ;  /* 0x0000000000040947 */ /* 0x001fea0003800000 */
[----:B------:R-:W-:Y:S01]  /*2a40*/  BPT.TRAP 0x1 ;  /* 0x000000040000795c */ /* 0x000fe20000300000 */
.L_x_31:
[----:B------:R-:W-:Y:S01]  /*2a50*/  UIADD3 UR16, UR16, 0x1, URZ ;  /* 0x0000000110107890 */ /* 0x000fe2000fffe03f */
[C---:B------:R-:W-:Y:S01]  /*2a60*/  ISETP.GT.AND P1, PT, R12.reuse, 0x1, PT ;  /* 0x000000010c00780c */ /* 0x040fe20003f24270 */
[----:B------:R-:W-:Y:S02]  /*2a70*/  VIADD R13, R13, 0x1 ;  /* 0x000000010d0d7836 */ /* 0x000fe40000000000 */
[----:B------:R-:W-:Y:S01]  /*2a80*/  UISETP.NE.AND UP0, UPT, UR16, 0x1c, UPT ;  /* 0x0000001c1000788c */ /* 0x000fe2000bf05270 */
[----:B------:R-:W-:Y:S02]  /*2a90*/  VIADD R12, R12, 0xffffffff ;  /* 0xffffffff0c0c7836 */ /* 0x000fe40000000000 */
[C---:B------:R-:W-:Y:S01]  /*2aa0*/  ISETP.NE.AND P0, PT, R13.reuse, 0x1c, PT ;  /* 0x0000001c0d00780c */ /* 0x040fe20003f05270 */
[----:B------:R-:W-:Y:S02]  /*2ab0*/  USEL UR8, URZ, 0x1, UP0 ;  /* 0x000000013f087887 */ /* 0x000fe40008000000 */
[----:B------:R-:W-:Y:S01]  /*2ac0*/  USEL UR16, UR16, URZ, UP0 ;  /* 0x0000003f10107287 */ /* 0x000fe20008000000 */
[----:B------:R-:W-:-:S03]  /*2ad0*/  SEL R13, R13, RZ, P0 ;  /* 0x000000ff0d0d7207 */ /* 0x000fc60000000000 */
[----:B------:R-:W-:Y:S01]  /*2ae0*/  LOP3.LUT R144, R144, UR8, RZ, 0x3c, !PT ;  /* 0x0000000890907c12 */ /* 0x000fe2000f8e3cff */
[----:B------:R-:W-:Y:S01]  /*2af0*/  UMOV UR8, 0x1 ;  /* 0x0000000100087882 */ /* 0x000fe20000000000 */
[----:B------:R-:W-:Y:S06]  /*2b00*/  @P1 BRA `(.L_x_32) ;  /* 0xfffffff800181947 */ /* 0x000fec000383ffff */
.L_x_24:
[----:B------:R-:W-:Y:S01]  /*2b10*/  UISETP.NE.AND UP0, UPT, UR6, URZ, UPT ;  /* 0x0000003f0600728c */ /* 0x000fe2000bf05270 */
[----:B01----:R-:W0:Y:S03]  /*2b20*/  LDC R12, c[0x0][0x28c] ;  /* 0x0000a300ff0c7b82 */ /* 0x003e260000000800 */
[----:B------:R-:W-:-:S06]  /*2b30*/  USEL UR6, URZ, 0x1, !UP0 ;  /* 0x000000013f067887 */ /* 0x000fcc000c000000 */
[----:B------:R-:W-:Y:S02]  /*2b40*/  ISETP.NE.AND P0, PT, RZ, UR6, PT ;  /* 0x00000006ff007c0c */ /* 0x000fe4000bf05270 */
[----:B0-----:R-:W-:-:S11]  /*2b50*/  ISETP.GE.AND P1, PT, R12, 0x1, PT ;  /* 0x000000010c00780c */ /* 0x001fd60003f26270 */
[----:B------:R-:W-:Y:S05]  /*2b60*/  @!P0 BRA `(.L_x_33) ;  /* 0x0000000400048947 */ /* 0x000fea0003800000 */
[----:B------:R-:W-:Y:S02]  /*2b70*/  WARPGROUP.DEPBAR.LE gsb0, 0x0 ;  /* 0x00008000000079c5 */ /* 0x000fe40000010000 */
[----:B------:R-:W-:Y:S01]  /*2b80*/  FADD R143, R24, R143 ;  /* 0x0000008f188f7221 */ /* 0x000fe20000000000 */
        /* <DEDUP_REMOVED lines=62> */
[----:B------:R-:W-:-:S07]  /*2f70*/  FADD R16, R16, R87 ;  /* 0x0000005710107221 */ /* 0x000fce0000000000 */
.L_x_33:
[----:B------:R-:W-:Y:S02]  /*2f80*/  WARPGROUP.DEPBAR.LE gsb0, 0x0 ;  /* 0x00008000000079c5 */ /* 0x000fe40000010000 */
[----:B------:R-:W-:Y:S05]  /*2f90*/  @!P1 BRA `(.L_x_34) ;  /* 0x0000000000549947 */ /* 0x000fea0003800000 */
[----:B------:R-:W-:-:S13]  /*2fa0*/  ISETP.NE.AND P0, PT, R142, 0x3, PT ;  /* 0x000000038e00780c */ /* 0x000fda0003f05270 */
[----:B------:R-:W-:Y:S05]  /*2fb0*/  @!P0 BRA `(.L_x_35) ;  /* 0x0000000000048947 */ /* 0x000fea0003800000 */
[----:B------:R-:W-:Y:S01]  /*2fc0*/  BPT.TRAP 0x1 ;  /* 0x000000040000795c */ /* 0x000fe20000300000 */
.L_x_35:
[----:B------:R-:W-:Y:S01]  /*2fd0*/  ISETP.NE.AND P0, PT, R6, RZ, PT ;  /* 0x000000ff0600720c */ /* 0x000fe20003f05270 */
[----:B------:R-:W-:Y:S01]  /*2fe0*/  BSSY B0, `(.L_x_36) ;  /* 0x000000e000007945 */ /* 0x000fe20003800000 */
[----:B------:R-:W-:-:S11]  /*2ff0*/  ISETP.GT.U32.AND P1, PT, R4, 0x1, PT ;  /* 0x000000010400780c */ /* 0x000fd60003f24070 */
[----:B------:R-:W-:Y:S05]  /*3000*/  @!P0 BRA `(.L_x_37) ;  /* 0x00000000002c8947 */ /* 0x000fea0003800000 */
[----:B------:R-:W-:-:S04]  /*3010*/  UISETP.LT.AND UP0, UPT, UR9, 0x1, UPT ;  /* 0x000000010900788c */ /* 0x000fc8000bf01270 */
[----:B------:R-:W-:-:S04]  /*3020*/  USEL UR8, UR9, 0x1, UP0 ;  /* 0x0000000109087887 */ /* 0x000fc80008000000 */
[----:B------:R-:W-:-:S04]  /*3030*/  UIADD3 UR8, UR5, UR9, -UR8 ;  /* 0x0000000905087290 */ /* 0x000fc8000fffe808 */
[----:B------:R-:W-:-:S04]  /*3040*/  USHF.R.U32.HI UR6, URZ, 0x2, UR8 ;  /* 0x000000023f067899 */ /* 0x000fc80008011608 */
[----:B------:R-:W-:-:S04]  /*3050*/  UIMAD.WIDE.U32 UR6, UR6, 0x24924925, URZ ;  /* 0x24924925060678a5 */ /* 0x000fc8000f8e003f */
[----:B------:R-:W-:-:S04]  /*3060*/  UIMAD UR6, UR7, -0x1c, UR8 ;  /* 0xffffffe4070678a4 */ /* 0x000fc8000f8e0208 */
[----:B------:R-:W-:-:S04]  /*3070*/  ULEA UR6, UR6, UR10, 0x3 ;  /* 0x0000000a06067291 */ /* 0x000fc8000f8e183f */
[----:B------:R-:W-:-:S06]  /*3080*/  UIADD3 UR6, UR6, 0xe0, URZ ;  /* 0x000000e006067890 */ /* 0x000fcc000fffe03f */
[----:B------:R-:W-:-:S05]  /*3090*/  IMAD.U32 R12, RZ, RZ, UR6 ;  /* 0x00000006ff0c7e24 */ /* 0x000fca000f8e00ff */
[----:B------:R-:W-:-:S04]  /*30a0*/  PRMT R12, R5, 0x654, R12 ;  /* 0x00000654050c7816 */ /* 0x000fc8000000000c */
[----:B------:R0:W-:Y:S03]  /*30b0*/  SYNCS.ARRIVE.TRANS64.RED.A1T0 RZ, [R12+URZ], RZ ;  /* 0x000000ff0cff79a7 */ /* 0x0001e6000810043f */
.L_x_37:
[----:B------:R-:W-:Y:S05]  /*30c0*/  BSYNC B0 ;  /* 0x0000000000007941 */ /* 0x000fea0003800000 */
.L_x_36:
[----:B------:R-:W-:Y:S05]  /*30d0*/  @P1 BRA `(.L_x_34) ;  /* 0x0000000000041947 */ /* 0x000fea0003800000 */
[----:B------:R-:W-:Y:S01]  /*30e0*/  BPT.TRAP 0x1 ;  /* 0x000000040000795c */ /* 0x000fe20000300000 */
.L_x_34:
[----:B------:R-:W1:Y:S01]  /*30f0*/  LDC R26, c[0x0][0x288] ;  /* 0x0000a200ff1a7b82 */ /* 0x000e620000000800 */
[--C-:B0-----:R-:W-:Y:S01]  /*3100*/  SHF.R.U32.HI R12, RZ, 0x2, R0.reuse ;  /* 0x00000002ff0c7819 */ /* 0x101fe20000011600 */
[----:B------:R-:W-:Y:S01]  /*3110*/  IMAD.SHL.U32 R29, R11, 0x80, RZ ;  /* 0x000000800b1d7824 */ /* 0x000fe200078e00ff */
[----:B------:R-:W-:Y:S01]  /*3120*/  SHF.R.U32.HI R25, RZ, 0x7, R0 ;  /* 0x00000007ff197819 */ /* 0x000fe20000011600 */
[----:B------:R-:W-:Y:S01]  /*3130*/  UIADD3 UR5, UR9, UR5, URZ ;  /* 0x0000000509057290 */ /* 0x000fe2000fffe03f */
[----:B------:R-:W-:Y:S01]  /*3140*/  LOP3.LUT R13, R12, 0x7, RZ, 0xc0, !PT ;  /* 0x000000070c0d7812 */ /* 0x000fe200078ec0ff */
[----:B------:R-:W-:Y:S01]  /*3150*/  IMAD.SHL.U32 R31, R10, 0x80, RZ ;  /* 0x000000800a1f7824 */ /* 0x000fe200078e00ff */
[----:B------:R-:W-:Y:S01]  /*3160*/  LOP3.LUT R12, R25, 0x1, RZ, 0xc0, !PT ;  /* 0x00000001190c7812 */ /* 0x000fe200078ec0ff */
[----:B------:R-:W-:Y:S01]  /*3170*/  UISETP.GT.U32.AND UP0, UPT, UR5, 0x1b, UPT ;  /* 0x0000001b0500788c */ /* 0x000fe2000bf04070 */
[----:B------:R-:W-:Y:S01]  /*3180*/  LOP3.LUT R24, R0, 0x60, RZ, 0xc0, !PT ;  /* 0x0000006000187812 */ /* 0x000fe200078ec0ff */
[----:B------:R-:W-:Y:S01]  /*3190*/  ULDC UR12, c[0x0][0x284] ;  /* 0x0000a100000c7ab9 */ /* 0x000fe20000000800 */
[----:B------:R-:W-:Y:S01]  /*31a0*/  UISETP.GE.U32.AND UP1, UPT, UR9, 0x1c, UPT ;  /* 0x0000001c0900788c */ /* 0x000fe2000bf26070 */
[----:B------:R-:W-:Y:S01]  /*31b0*/  IMAD.SHL.U32 R30, R12, 0x40, RZ ;  /* 0x000000400c1e7824 */ /* 0x000fe200078e00ff */
[----:B------:R-:W-:Y:S01]  /*31c0*/  SHF.R.U32.HI R28, RZ, 0x1, R24 ;  /* 0x00000001ff1c7819 */ /* 0x000fe20000011618 */
[----:B------:R-:W-:Y:S01]  /*31d0*/  UISETP.LT.U32.AND UP0, UPT, UR9, 0x1c, UP0 ;  /* 0x0000001c0900788c */ /* 0x000fe20008701070 */
[----:B------:R-:W-:Y:S01]  /*31e0*/  LOP3.LUT R24, R0, 0x3, RZ, 0xc0, !PT ;  /* 0x0000000300187812 */ /* 0x000fe200078ec0ff */
[----:B------:R-:W-:Y:S01]  /*31f0*/  USHF.R.U32.HI UR6, URZ, 0x2, UR5 ;  /* 0x000000023f067899 */ /* 0x000fe20008011605 */
[--C-:B------:R-:W-:Y:S01]  /*3200*/  IADD3 R25, RZ, -R28, -R13.reuse ;  /* 0x8000001cff197210 */ /* 0x100fe20007ffe80d */
[----:B------:R-:W-:Y:S01]  /*3210*/  USEL UR8, URZ, 0x1, !UP0 ;  /* 0x000000013f087887 */ /* 0x000fe2000c000000 */
[----:B------:R-:W-:Y:S01]  /*3220*/  LOP3.LUT R13, R30, 0x40, R13, 0xe2, !PT ;  /* 0x000000401e0d7812 */ /* 0x000fe200078ee20d */
[----:B------:R-:W-:Y:S01]  /*3230*/  ULDC.64 UR10, c[0x0][0x5d0] ;  /* 0x00017400000a7ab9 */ /* 0x000fe20000000a00 */
[----:B------:R-:W-:Y:S01]  /*3240*/  SHF.R.S32.HI R34, RZ, 0x1f, R7 ;  /* 0x0000001fff227819 */ /* 0x000fe20000011407 */
[----:B------:R-:W-:Y:S01]  /*3250*/  IMAD R12, R12, -0x40, R25 ;  /* 0xffffffc00c0c7824 */ /* 0x000fe200078e0219 */
[----:B------:R-:W-:Y:S01]  /*3260*/  UIMAD.WIDE.U32 UR6, UR6, 0x24924925, URZ ;  /* 0x24924925060678a5 */ /* 0x000fe2000f8e003f */
[----:B-1----:R-:W-:Y:S01]  /*3270*/  IMAD R30, R24, -0x2, R26 ;  /* 0xfffffffe181e7824 */ /* 0x002fe200078e021a */
[----:B------:R-:W-:Y:S01]  /*3280*/  ISETP.GE.AND P0, PT, R29, R26, PT ;  /* 0x0000001a1d00720c */ /* 0x000fe20003f06270 */
[----:B------:R-:W-:Y:S01]  /*3290*/  IMAD.SHL.U32 R24, R0, 0x2, RZ ;  /* 0x0000000200187824 */ /* 0x000fe200078e00ff */
[----:B------:R-:W-:Y:S01]  /*32a0*/  ULOP3.LUT UR4, UR4, UR8, URZ, 0x3c, !UPT ;  /* 0x0000000804047292 */ /* 0x000fe2000f8e3c3f */
[----:B------:R-:W-:Y:S01]  /*32b0*/  IMAD R32, R34, UR10, RZ ;  /* 0x0000000a22207c24 */ /* 0x000fe2000f8e02ff */
[----:B------:R-:W-:Y:S01]  /*32c0*/  ISETP.GE.OR P0, PT, R31, UR12, P0 ;  /* 0x0000000c1f007c0c */ /* 0x000fe20008706670 */
[----:B------:R-:W-:Y:S01]  /*32d0*/  IMAD.WIDE R26, R10, 0x80, RZ ;  /* 0x000000800a1a7825 */ /* 0x000fe200078e02ff */
[----:B------:R-:W-:Y:S01]  /*32e0*/  LOP3.LUT R24, R29, 0x6, R24, 0xf8, !PT ;  /* 0x000000061d187812 */ /* 0x000fe200078ef818 */
[----:B------:R-:W-:Y:S01]  /*32f0*/  UIMAD UR5, UR7, -0x1c, UR5 ;  /* 0xffffffe4070578a4 */ /* 0x000fe2000f8e0205 */
[----:B------:R-:W-:Y:S01]  /*3300*/  IADD3 R36, -R31, UR12, R12 ;  /* 0x0000000c1f247c10 */ /* 0x000fe2000fffe10c */
[----:B------:R-:W-:Y:S01]  /*3310*/  IMAD R33, R7, UR11, R32 ;  /* 0x0000000b07217c24 */ /* 0x000fe2000f8e0220 */
[----:B------:R-:W-:Y:S01]  /*3320*/  SHF.R.S32.HI R25, RZ, 0x1f, R24 ;  /* 0x0000001fff197819 */ /* 0x000fe20000011418 */
[----:B------:R-:W-:Y:S01]  /*3330*/  @UP1 ULOP3.LUT UR4, UR4, 0x1, UR7, 0x78, !UPT ;  /* 0x0000000104041892 */ /* 0x000fe2000f8e7807 */
[----:B------:R-:W-:Y:S01]  /*3340*/  LOP3.LUT R35, R26, R13, R28, 0xfe, !PT ;  /* 0x0000000d1a237212 */ /* 0x000fe200078efe1c */
[----:B------:R-:W-:-:S02]  /*3350*/  IMAD.IADD R29, R30, 0x1, -R29 ;  /* 0x000000011e1d7824 */ /* 0x000fc400078e0a1d */
[----:B------:R-:W-:-:S04]  /*3360*/  IMAD.WIDE.U32 R10, R7, UR10, R24 ;  /* 0x0000000a070a7c25 */ /* 0x000fc8000f8e0018 */
[----:B------:R-:W-:Y:S02]  /*3370*/  IMAD.IADD R11, R11, 0x1, R33 ;  /* 0x000000010b0b7824 */ /* 0x000fe400078e0221 */
[----:B------:R-:W-:Y:S01]  /*3380*/  IMAD.MOV.U32 R28, RZ, RZ, -0x1 ;  /* 0xffffffffff1c7424 */ /* 0x000fe200078e00ff */
[----:B------:R-:W-:Y:S06]  /*3390*/  @P0 BRA `(.L_x_38) ;  /* 0x0000004400a40947 */ /* 0x000fec0003800000 */
[----:B------:R-:W0:Y:S01]  /*33a0*/  LDC.64 R32, c[0x0][0x5c8] ;  /* 0x00017200ff207b82 */ /* 0x000e220000000a00 */
[----:B------:R-:W-:Y:S01]  /*33b0*/  ULDC.64 UR6, c[0x0][0x5c0] ;  /* 0x0001700000067ab9 */ /* 0x000fe20000000a00 */
[----:B------:R-:W-:Y:S01]  /*33c0*/  BSSY B0, `(.L_x_38) ;  /* 0x0000466000007945 */ /* 0x000fe20003800000 */
[-C--:B0-----:R-:W-:Y:S02]  /*33d0*/  IMAD R12, R27, R32.reuse, RZ ;  /* 0x000000201b0c7224 */ /* 0x081fe400078e02ff */
[----:B------:R-:W-:-:S04]  /*33e0*/  IMAD.WIDE.U32 R10, R35, R32, R10 ;  /* 0x00000020230a7225 */ /* 0x000fc800078e000a */
[----:B------:R-:W-:Y:S01]  /*33f0*/  IMAD R31, R35, R33, R12 ;  /* 0x00000021231f7224 */ /* 0x000fe200078e020c */
[----:B------:R-:W-:Y:S02]  /*3400*/  LEA R13, P0, R32, R10, 0x3 ;  /* 0x0000000a200d7211 */ /* 0x000fe400078018ff */
[----:B------:R-:W-:Y:S01]  /*3410*/  IADD3 R12, P1, R10, UR6, RZ ;  /* 0x000000060a0c7c10 */ /* 0x000fe2000ff3e0ff */
[----:B------:R-:W-:Y:S01]  /*3420*/  IMAD.IADD R31, R11, 0x1, R31 ;  /* 0x000000010b1f7824 */ /* 0x000fe200078e021f */
[----:B------:R-:W-:-:S04]  /*3430*/  IADD3 R10, P3, R13, UR6, RZ ;  /* 0x000000060d0a7c10 */ /* 0x000fc8000ff7e0ff */
[----:B------:R-:W-:Y:S02]  /*3440*/  LEA.HI.X R11, R32, R31, R33, 0x3, P0 ;  /* 0x0000001f200b7211 */ /* 0x000fe400000f1c21 */
[----:B---3-5:R-:W-:Y:S02]  /*3450*/  FSETP.NEU.AND P0, PT, R9, RZ, PT ;  /* 0x000000ff0900720b */ /* 0x028fe40003f0d000 */
[----:B------:R-:W-:Y:S02]  /*3460*/  IADD3.X R13, R31, UR7, RZ, P1, !PT ;  /* 0x000000071f0d7c10 */ /* 0x000fe40008ffe4ff */
[----:B------:R-:W-:-:S09]  /*3470*/  IADD3.X R11, R11, UR7, RZ, P3, !PT ;  /* 0x000000070b0b7c10 */ /* 0x000fd20009ffe4ff */
[----:B------:R-:W-:Y:S05]  /*3480*/  @!P0 BRA `(.L_x_39) ;  /* 0x00000034005c8947 */ /* 0x000fea0003800000 */
[----:B------:R-:W-:Y:S01]  /*3490*/  ULDC.64 UR6, c[0x0][0x5b8] ;  /* 0x00016e0000067ab9 */ /* 0x000fe20000000a00 */
[----:B------:R-:W-:Y:S01]  /*34a0*/  ISETP.GE.AND P0, PT, R36, 0x1, PT ;  /* 0x000000012400780c */ /* 0x000fe20003f06270 */
[----:B------:R-:W-:Y:S01]  /*34b0*/  IMAD R32, R34, UR6, RZ ;  /* 0x0000000622207c24 */ /* 0x000fe2000f8e02ff */
[----:B------:R-:W-:Y:S01]  /*34c0*/  ULDC.64 UR10, c[0x0][0x5a8] ;  /* 0x00016a00000a7ab9 */ /* 0x000fe20000000a00 */
[----:B------:R-:W-:Y:S01]  /*34d0*/  IMAD.WIDE.U32 R30, R7, UR6, R24 ;  /* 0x00000006071e7c25 */ /* 0x000fe2000f8e0018 */
[----:B------:R-:W-:Y:S01]  /*34e0*/  ISETP.LT.OR P4, PT, R29, 0x1, !P0 ;  /* 0x000000011d00780c */ /* 0x000fe20004781670 */
[----:B------:R-:W-:Y:S02]  /*34f0*/  BSSY B1, `(.L_x_40) ;  /* 0x000000c000017945 */ /* 0x000fe40003800000 */
[----:B------:R-:W-:Y:S01]  /*3500*/  IMAD R7, R7, UR7, R32 ;  /* 0x0000000707077c24 */ /* 0x000fe2000f8e0220 */
[----:B------:R-:W-:-:S03]  /*3510*/  ULDC.64 UR6, c[0x0][0x5b0] ;  /* 0x00016c0000067ab9 */ /* 0x000fc60000000a00 */
[----:B------:R-:W-:Y:S02]  /*3520*/  IMAD.IADD R31, R31, 0x1, R7 ;  /* 0x000000011f1f7824 */ /* 0x000fe400078e0207 */
[----:B------:R-:W-:Y:S02]  /*3530*/  IMAD R7, R27, UR6, RZ ;  /* 0x000000061b077c24 */ /* 0x000fe4000f8e02ff */
[----:B------:R-:W-:-:S04]  /*3540*/  IMAD.WIDE.U32 R24, R35, UR6, R30 ;  /* 0x0000000623187c25 */ /* 0x000fc8000f8e001e */
[----:B------:R-:W-:Y:S01]  /*3550*/  IMAD R7, R35, UR7, R7 ;  /* 0x0000000723077c24 */ /* 0x000fe2000f8e0207 */
[----:B------:R-:W-:-:S04]  /*3560*/  IADD3 R24, P1, R24, UR10, RZ ;  /* 0x0000000a18187c10 */ /* 0x000fc8000ff3e0ff */
[--C-:B------:R-:W-:Y:S02]  /*3570*/  IADD3.X R25, R25, UR11, R7.reuse, P1, !PT ;  /* 0x0000000b19197c10 */ /* 0x100fe40008ffe407 */
[----:B------:R-:W-:Y:S01]  /*3580*/  PRMT R7, RZ, 0x7610, R7 ;  /* 0x00007610ff077816 */ /* 0x000fe20000000007 */
[----:B------:R-:W-:Y:S06]  /*3590*/  @P4 BRA `(.L_x_41) ;  /* 0x0000000000044947 */ /* 0x000fec0003800000 */
[----:B------:R0:W5:Y:S02]  /*35a0*/  LDG.E.U8 R7, desc[UR18][R24.64] ;  /* 0x0000001218077981 */ /* 0x000164000c1e1100 */
.L_x_41:
[----:B------:R-:W-:Y:S05]  /*35b0*/  BSYNC B1 ;  /* 0x0000000000017941 */ /* 0x000fea0003800000 */
.L_x_40:
[----:B-----5:R-:W-:Y:S01]  /*35c0*/  LOP3.LUT R7, R7, 0xff, RZ, 0xc0, !PT ;  /* 0x000000ff07077812 */ /* 0x020fe200078ec0ff */
[----:B------:R-:W-:Y:S01]  /*35d0*/  BSSY B1, `(.L_x_42) ;  /* 0x000000b000017945 */ /* 0x000fe20003800000 */
[----:B------:R-:W-:Y:S02]  /*35e0*/  ISETP.LT.OR P3, PT, R29, 0x2, !P0 ;  /* 0x000000021d00780c */ /* 0x000fe40004761670 */
[----:B------:R-:W-:-:S05]  /*35f0*/  F2FP.F16.E4M3.UNPACK_B R7, R7 ;  /* 0x00000007ff07723e */ /* 0x000fca00020006ff */
[----:B------:R-:W-:Y:S01]  /*3600*/  HADD2.F32 R32, -RZ, R7.H0_H0 ;  /* 0x20000007ff207230 */ /* 0x000fe20000004100 */
[----:B------:R-:W-:-:S04]  /*3610*/  PRMT R7, RZ, 0x7610, R7 ;  /* 0x00007610ff077816 */ /* 0x000fc80000000007 */
[----:B------:R-:W-:-:S04]  /*3620*/  FMUL R32, R32, R9 ;  /* 0x0000000920207220 */ /* 0x000fc80000400000 */
[----:B--2---:R-:W-:-:S05]  /*3630*/  FFMA R32, R143, R8, R32 ;  /* 0x000000088f207223 */ /* 0x004fca0000000020 */
[----:B------:R-:W-:-:S05]  /*3640*/  F2FP.SATFINITE.E4M3.F32.PACK_AB_MERGE_C R33, RZ, R32, RZ ;  /* 0x00000020ff21723e */ /* 0x000fca00048070ff */
[----:B------:R1:W-:Y:S01]  /*3650*/  @!P4 STG.E.U8 desc[UR18][R12.64], R33 ;  /* 0x000000210c00c986 */ /* 0x0003e2000c101112 */
[----:B------:R-:W-:Y:S05]  /*3660*/  @P3 BRA `(.L_x_43) ;  /* 0x0000000000043947 */ /* 0x000fea0003800000 */
[----:B------:R2:W5:Y:S02]  /*3670*/  LDG.E.U8 R7, desc[UR18][R24.64+0x1] ;  /* 0x0000011218077981 */ /* 0x000564000c1e1100 */
.L_x_43:
[----:B------:R-:W-:Y:S05]  /*3680*/  BSYNC B1 ;  /* 0x0000000000017941 */ /* 0x000fea0003800000 */
.L_x_42:
[----:B-----5:R-:W-:Y:S01]  /*3690*/  LOP3.LUT R7, R7, 0xff, RZ, 0xc0, !PT ;  /* 0x000000ff07077812 */ /* 0x020fe200078ec0ff */
[----:B------:R-:W-:Y:S01]  /*36a0*/  BSSY B1, `(.L_x_44) ;  /* 0x0000013000017945 */ /* 0x000fe20003800000 */
[----:B-1----:R-:W-:Y:S02]  /*36b0*/  IADD3 R33, P1, R35, 0x8, RZ ;  /* 0x0000000823217810 */ /* 0x002fe40007f3e0ff */
[----:B------:R-:W-:-:S03]  /*36c0*/  F2FP.F16.E4M3.UNPACK_B R7, R7 ;  /* 0x00000007ff07723e */ /* 0x000fc600020006ff */
[----:B------:R-:W-:Y:S01]  /*36d0*/  IMAD.X R27, RZ, RZ, R27, P1 ;  /* 0x000000ffff1b7224 */ /* 0x000fe200008e061b */
[----:B------:R-:W-:Y:S01]  /*36e0*/  ISETP.GE.AND P1, PT, R36, 0x9, PT ;  /* 0x000000092400780c */ /* 0x000fe20003f26270 */
[----:B------:R-:W-:Y:S02]  /*36f0*/  HADD2.F32 R26, -RZ, R7.H0_H0 ;  /* 0x20000007ff1a7230 */ /* 0x000fe40000004100 */
[----:B------:R-:W-:Y:S01]  /*3700*/  IMAD.WIDE.U32 R30, R33, UR6, R30 ;  /* 0x00000006211e7c25 */ /* 0x000fe2000f8e001e */
[----:B------:R-:W-:-:S03]  /*3710*/  ISETP.LT.OR P5, PT, R29, 0x1, !P1 ;  /* 0x000000011d00780c */ /* 0x000fc60004fa1670 */
[----:B------:R-:W-:Y:S01]  /*3720*/  FMUL R7, R26, R9 ;  /* 0x000000091a077220 */ /* 0x000fe20000400000 */
[----:B------:R-:W-:-:S03]  /*3730*/  IMAD R26, R27, UR6, RZ ;  /* 0x000000061b1a7c24 */ /* 0x000fc6000f8e02ff */
[----:B------:R-:W-:Y:S01]  /*3740*/  FFMA R7, R138, R8, R7 ;  /* 0x000000088a077223 */ /* 0x000fe20000000007 */
[----:B------:R-:W-:Y:S01]  /*3750*/  IMAD R33, R33, UR7, R26 ;  /* 0x0000000721217c24 */ /* 0x000fe2000f8e021a */
[----:B------:R-:W-:-:S03]  /*3760*/  IADD3 R26, P4, R30, UR10, RZ ;  /* 0x0000000a1e1a7c10 */ /* 0x000fc6000ff9e0ff */
[----:B------:R-:W-:Y:S02]  /*3770*/  F2FP.SATFINITE.E4M3.F32.PACK_AB_MERGE_C R35, RZ, R7, RZ ;  /* 0x00000007ff23723e */ /* 0x000fe400048070ff */
[----:B------:R-:W-:Y:S02]  /*3780*/  IADD3.X R27, R31, UR11, R33, P4, !PT ;  /* 0x0000000b1f1b7c10 */ /* 0x000fe4000a7fe421 */
[----:B------:R-:W-:Y:S01]  /*3790*/  PRMT R7, RZ, 0x7610, R7 ;  /* 0x00007610ff077816 */ /* 0x000fe20000000007 */
[----:B------:R1:W-:Y:S01]  /*37a0*/  @!P3 STG.E.U8 desc[UR18][R12.64+0x1], R35 ;  /* 0x000001230c00b986 */ /* 0x0003e2000c101112 */
[----:B------:R-:W-:Y:S05]  /*37b0*/  @P5 BRA `(.L_x_45) ;  /* 0x0000000000045947 */ /* 0x000fea0003800000 */
[----:B------:R3:W5:Y:S02]  /*37c0*/  LDG.E.U8 R7, desc[UR18][R26.64] ;  /* 0x000000121a077981 */ /* 0x000764000c1e1100 */
.L_x_45:
[----:B------:R-:W-:Y:S05]  /*37d0*/  BSYNC B1 ;  /* 0x0000000000017941 */ /* 0x000fea0003800000 */
.L_x_44:
[----:B-----5:R-:W-:Y:S01]  /*37e0*/  LOP3.LUT R7, R7, 0xff, RZ, 0xc0, !PT ;  /* 0x000000ff07077812 */ /* 0x020fe200078ec0ff */
[----:B------:R-:W-:Y:S01]  /*37f0*/  BSSY B1, `(.L_x_46) ;  /* 0x000000b000017945 */ /* 0x000fe20003800000 */
[----:B------:R-:W-:Y:S02]  /*3800*/  ISETP.LT.OR P3, PT, R29, 0x2, !P1 ;  /* 0x000000021d00780c */ /* 0x000fe40004f61670 */
[----:B------:R-:W-:-:S05]  /*3810*/  F2FP.F16.E4M3.UNPACK_B R7, R7 ;  /* 0x00000007ff07723e */ /* 0x000fca00020006ff */
[----:B------:R-:W-:Y:S01]  /*3820*/  HADD2.F32 R30, -RZ, R7.H0_H0 ;  /* 0x20000007ff1e7230 */ /* 0x000fe20000004100 */
[----:B------:R-:W-:-:S04]  /*3830*/  PRMT R7, RZ, 0x7610, R7 ;  /* 0x00007610ff077816 */ /* 0x000fc80000000007 */
[----:B------:R-:W-:-:S04]  /*3840*/  FMUL R30, R30, R9 ;  /* 0x000000091e1e7220 */ /* 0x000fc80000400000 */
[----:B------:R-:W-:-:S05]  /*3850*/  FFMA R30, R141, R8, R30 ;  /* 0x000000088d1e7223 */ /* 0x000fca000000001e */
[----:B------:R-:W-:-:S05]  /*3860*/  F2FP.SATFINITE.E4M3.F32.PACK_AB_MERGE_C R31, RZ, R30, RZ ;  /* 0x0000001eff1f723e */ /* 0x000fca00048070ff */
[----:B------:R4:W-:Y:S01]  /*3870*/  @!P5 STG.E.U8 desc[UR18][R10.64], R31 ;  /* 0x0000001f0a00d986 */ /* 0x0009e2000c101112 */
[----:B------:R-:W-:Y:S05]  /*3880*/  @P3 BRA `(.L_x_47) ;  /* 0x0000000000043947 */ /* 0x000fea0003800000 */
[----:B------:R0:W5:Y:S02]  /*3890*/  LDG.E.U8 R7, desc[UR18][R26.64+0x1] ;  /* 0x000001121a077981 */ /* 0x000164000c1e1100 */
.L_x_47:
[----:B------:R-:W-:Y:S05]  /*38a0*/  BSYNC B1 ;  /* 0x0000000000017941 */ /* 0x000fea0003800000 */
.L_x_46:
[----:B-----5:R-:W-:Y:S01]  /*38b0*/  LOP3.LUT R7, R7, 0xff, RZ, 0xc0, !PT ;  /* 0x000000ff07077812 */ /* 0x020fe200078ec0ff */
[----:B------:R-:W-:Y:S01]  /*38c0*/  BSSY B1, `(.L_x_48) ;  /* 0x000000b000017945 */ /* 0x000fe20003800000 */
[----:B------:R-:W-:Y:S02]  /*38d0*/  ISETP.LT.OR P4, PT, R29, 0x9, !P0 ;  /* 0x000000091d00780c */ /* 0x000fe40004781670 */
[----:B------:R-:W-:-:S05]  /*38e0*/  F2FP.F16.E4M3.UNPACK_B R7, R7 ;  /* 0x00000007ff07723e */ /* 0x000fca00020006ff */
[----:B------:R-:W-:-:S05]  /*38f0*/  HADD2.F32 R30, -RZ, R7.H0_H0 ;  /* 0x20000007ff1e7230 */ /* 0x000fca0000004100 */
[----:B------:R-:W-:-:S04]  /*3900*/  FMUL R7, R30, R9 ;  /* 0x000000091e077220 */ /* 0x000fc80000400000 */
[----:B------:R-:W-:-:S05]  /*3910*/  FFMA R7, R136, R8, R7 ;  /* 0x0000000888077223 */ /* 0x000fca0000000007 */
[----:B----4-:R-:W-:Y:S02]  /*3920*/  F2FP.SATFINITE.E4M3.F32.PACK_AB_MERGE_C R31, RZ, R7, RZ ;  /* 0x00000007ff1f723e */ /* 0x010fe400048070ff */
[----:B------:R-:W-:-:S03]  /*3930*/  PRMT R7, RZ, 0x7610, R7 ;  /* 0x00007610ff077816 */ /* 0x000fc60000000007 */
[----:B------:R4:W-:Y:S01]  /*3940*/  @!P3 STG.E.U8 desc[UR18][R10.64+0x1], R31 ;  /* 0x0000011f0a00b986 */ /* 0x0009e2000c101112 */
[----:B------:R-:W-:Y:S05]  /*3950*/  @P4 BRA `(.L_x_49) ;  /* 0x0000000000044947 */ /* 0x000fea0003800000 */
[----:B------:R0:W5:Y:S02]  /*3960*/  LDG.E.U8 R7, desc[UR18][R24.64+0x8] ;  /* 0x0000081218077981 */ /* 0x000164000c1e1100 */
.L_x_49:
[----:B------:R-:W-:Y:S05]  /*3970*/  BSYNC B1 ;  /* 0x0000000000017941 */ /* 0x000fea0003800000 */
.L_x_48:
        /* <DEDUP_REMOVED lines=8> */
[----:B----4-:R-:W-:-:S05]  /*3a00*/  F2FP.SATFINITE.E4M3.F32.PACK_AB_MERGE_C R31, RZ, R30, RZ ;  /* 0x0000001eff1f723e */ /* 0x010fca00048070ff */
[----:B------:R4:W-:Y:S01]  /*3a10*/  @!P4 STG.E.U8 desc[UR18][R12.64+0x8], R31 ;  /* 0x0000081f0c00c986 */ /* 0x0009e2000c101112 */
[----:B------:R-:W-:Y:S05]  /*3a20*/  @P3 BRA `(.L_x_51) ;  /* 0x0000000000043947 */ /* 0x000fea0003800000 */
[----:B------:R0:W5:Y:S02]  /*3a30*/  LDG.E.U8 R7, desc[UR18][R24.64+0x9] ;  /* 0x0000091218077981 */ /* 0x000164000c1e1100 */
.L_x_51:
[----:B------:R-:W-:Y:S05]  /*3a40*/  BSYNC B1 ;  /* 0x0000000000017941 */ /* 0x000fea0003800000 */
.L_x_50:
        /* <DEDUP_REMOVED lines=12> */
.L_x_53:
[----:B------:R-:W-:Y:S05]  /*3b10*/  BSYNC B1 ;  /* 0x0000000000017941 */ /* 0x000fea0003800000 */
.L_x_52:
        /* <DEDUP_REMOVED lines=12> */
.L_x_55:
[----:B------:R-:W-:Y:S05]  /*3be0*/  BSYNC B1 ;  /* 0x0000000000017941 */ /* 0x000fea0003800000 */
.L_x_54:
        /* <DEDUP_REMOVED lines=12> */
.L_x_57:
[----:B------:R-:W-:Y:S05]  /*3cb0*/  BSYNC B1 ;  /* 0x0000000000017941 */ /* 0x000fea0003800000 */
.L_x_56:
        /* <DEDUP_REMOVED lines=12> */
.L_x_59:
[----:B------:R-:W-:Y:S05]  /*3d80*/  BSYNC B1 ;  /* 0x0000000000017941 */ /* 0x000fea0003800000 */
.L_x_58:
        /* <DEDUP_REMOVED lines=12> */
.L_x_61:
[----:B------:R-:W-:Y:S05]  /*3e50*/  BSYNC B1 ;  /* 0x0000000000017941 */ /* 0x000fea0003800000 */
.L_x_60:
        /* <DEDUP_REMOVED lines=12> */
.L_x_63:
[----:B------:R-:W-:Y:S05]  /*3f20*/  BSYNC B1 ;  /* 0x0000000000017941 */ /* 0x000fea0003800000 */
.L_x_62:
        /* <DEDUP_REMOVED lines=12> */
.L_x_65:
[----:B------:R-:W-:Y:S05]  /*3ff0*/  BSYNC B1 ;  /* 0x0000000000017941 */ /* 0x000fea0003800000 */
.L_x_64:
        /* <DEDUP_REMOVED lines=12> */
.L_x_67:
[----:B------:R-:W-:Y:S05]  /*40c0*/  BSYNC B1 ;  /* 0x0000000000017941 */ /* 0x000fea0003800000 */
.L_x_66:
        /* <DEDUP_REMOVED lines=12> */
.L_x_69:
[----:B------:R-:W-:Y:S05]  /*4190*/  BSYNC B1 ;  /* 0x0000000000017941 */ /* 0x000fea0003800000 */
.L_x_68:
        /* <DEDUP_REMOVED lines=12> */
.L_x_71:
[----:B------:R-:W-:Y:S05]  /*4260*/  BSYNC B1 ;  /* 0x0000000000017941 */ /* 0x000fea0003800000 */
.L_x_70:
        /* <DEDUP_REMOVED lines=12> */
.L_x_73:
[----:B------:R-:W-:Y:S05]  /*4330*/  BSYNC B1 ;  /* 0x0000000000017941 */ /* 0x000fea0003800000 */
.L_x_72:
        /* <DEDUP_REMOVED lines=12> */
.L_x_75:
[----:B------:R-:W-:Y:S05]  /*4400*/  BSYNC B1 ;  /* 0x0000000000017941 */ /* 0x000fea0003800000 */
.L_x_74:
        /* <DEDUP_REMOVED lines=12> */
.L_x_77:
[----:B------:R-:W-:Y:S05]  /*44d0*/  BSYNC B1 ;  /* 0x0000000000017941 */ /* 0x000fea0003800000 */
.L_x_76:
        /* <DEDUP_REMOVED lines=12> */
.L_x_79:
[----:B------:R-:W-:Y:S05]  /*45a0*/  BSYNC B1 ;  /* 0x0000000000017941 */ /* 0x000fea0003800000 */
.L_x_78:
        /* <DEDUP_REMOVED lines=12> */
.L_x_81:
[----:B------:R-:W-:Y:S05]  /*4670*/  BSYNC B1 ;  /* 0x0000000000017941 */ /* 0x000fea0003800000 */
.L_x_80:
        /* <DEDUP_REMOVED lines=12> */
.L_x_83:
[----:B------:R-:W-:Y:S05]  /*4740*/  BSYNC B1 ;  /* 0x0000000000017941 */ /* 0x000fea0003800000 */
.L_x_82:
        /* <DEDUP_REMOVED lines=12> */
.L_x_85:
[----:B------:R-:W-:Y:S05]  /*4810*/  BSYNC B1 ;  /* 0x0000000000017941 */ /* 0x000fea0003800000 */
.L_x_84:
        /* <DEDUP_REMOVED lines=12> */
.L_x_87:
[----:B------:R-:W-:Y:S05]  /*48e0*/  BSYNC B1 ;  /* 0x0000000000017941 */ /* 0x000fea0003800000 */
.L_x_86:
        /* <DEDUP_REMOVED lines=12> */
.L_x_89:
[----:B------:R-:W-:Y:S05]  /*49b0*/  BSYNC B1 ;  /* 0x0000000000017941 */ /* 0x000fea0003800000 */
.L_x_88:
        /* <DEDUP_REMOVED lines=12> */
.L_x_91:
[----:B------:R-:W-:Y:S05]  /*4a80*/  BSYNC B1 ;  /* 0x0000000000017941 */ /* 0x000fea0003800000 */
.L_x_90:
        /* <DEDUP_REMOVED lines=12> */
.L_x_93:
[----:B------:R-:W-:Y:S05]  /*4b50*/  BSYNC B1 ;  /* 0x0000000000017941 */ /* 0x000fea0003800000 */
.L_x_92:
        /* <DEDUP_REMOVED lines=12> */
.L_x_95:
[----:B------:R-:W-:Y:S05]  /*4c20*/  BSYNC B1 ;  /* 0x0000000000017941 */ /* 0x000fea0003800000 */
.L_x_94:
        /* <DEDUP_REMOVED lines=12> */
.L_x_97:
[----:B------:R-:W-:Y:S05]  /*4cf0*/  BSYNC B1 ;  /* 0x0000000000017941 */ /* 0x000fea0003800000 */
.L_x_96:
        /* <DEDUP_REMOVED lines=12> */
.L_x_99:
[----:B------:R-:W-:Y:S05]  /*4dc0*/  BSYNC B1 ;  /* 0x0000000000017941 */ /* 0x000fea0003800000 */
.L_x_98:
        /* <DEDUP_REMOVED lines=12> */
.L_x_101:
[----:B------:R-:W-:Y:S05]  /*4e90*/  BSYNC B1 ;  /* 0x0000000000017941 */ /* 0x000fea0003800000 */
.L_x_100:
        /* <DEDUP_REMOVED lines=12> */
.L_x_103:
[----:B------:R-:W-:Y:S05]  /*4f60*/  BSYNC B1 ;  /* 0x0000000000017941 */ /* 0x000fea0003800000 */
.L_x_102:
        /* <DEDUP_REMOVED lines=12> */
.L_x_105:
[----:B------:R-:W-:Y:S05]  /*5030*/  BSYNC B1 ;  /* 0x0000000000017941 */ /* 0x000fea0003800000 */
.L_x_104:
        /* <DEDUP_REMOVED lines=12> */
.L_x_107:
[----:B------:R-:W-:Y:S05]  /*5100*/  BSYNC B1 ;  /* 0x0000000000017941 */ /* 0x000fea0003800000 */
.L_x_106:
        /* <DEDUP_REMOVED lines=12> */
.L_x_109:
[----:B------:R-:W-:Y:S05]  /*51d0*/  BSYNC B1 ;  /* 0x0000000000017941 */ /* 0x000fea0003800000 */
.L_x_108:
        /* <DEDUP_REMOVED lines=12> */
.L_x_111:
[----:B------:R-:W-:Y:S05]  /*52a0*/  BSYNC B1 ;  /* 0x0000000000017941 */ /* 0x000fea0003800000 */
.L_x_110:
        /* <DEDUP_REMOVED lines=12> */
.L_x_113:
[----:B------:R-:W-:Y:S05]  /*5370*/  BSYNC B1 ;  /* 0x0000000000017941 */ /* 0x000fea0003800000 */
.L_x_112:
        /* <DEDUP_REMOVED lines=12> */
.L_x_115:
[----:B------:R-:W-:Y:S05]  /*5440*/  BSYNC B1 ;  /* 0x0000000000017941 */ /* 0x000fea0003800000 */
.L_x_114:
        /* <DEDUP_REMOVED lines=12> */
.L_x_117:
[----:B------:R-:W-:Y:S05]  /*5510*/  BSYNC B1 ;  /* 0x0000000000017941 */ /* 0x000fea0003800000 */
.L_x_116:
        /* <DEDUP_REMOVED lines=12> */
.L_x_119:
[----:B------:R-:W-:Y:S05]  /*55e0*/  BSYNC B1 ;  /* 0x0000000000017941 */ /* 0x000fea0003800000 */
.L_x_118:
        /* <DEDUP_REMOVED lines=12> */
.L_x_121:
[----:B------:R-:W-:Y:S05]  /*56b0*/  BSYNC B1 ;  /* 0x0000000000017941 */ /* 0x000fea0003800000 */
.L_x_120:
        /* <DEDUP_REMOVED lines=12> */
.L_x_123:
[----:B------:R-:W-:Y:S05]  /*5780*/  BSYNC B1 ;  /* 0x0000000000017941 */ /* 0x000fea0003800000 */
.L_x_122:
        /* <DEDUP_REMOVED lines=12> */
.L_x_125:
[----:B------:R-:W-:Y:S05]  /*5850*/  BSYNC B1 ;  /* 0x0000000000017941 */ /* 0x000fea0003800000 */
.L_x_124:
        /* <DEDUP_REMOVED lines=12> */
.L_x_127:
[----:B------:R-:W-:Y:S05]  /*5920*/  BSYNC B1 ;  /* 0x0000000000017941 */ /* 0x000fea0003800000 */
.L_x_126:
        /* <DEDUP_REMOVED lines=12> */
.L_x_129:
[----:B------:R-:W-:Y:S05]  /*59f0*/  BSYNC B1 ;  /* 0x0000000000017941 */ /* 0x000fea0003800000 */
.L_x_128:
        /* <DEDUP_REMOVED lines=12> */
.L_x_131:
[----:B------:R-:W-:Y:S05]  /*5ac0*/  BSYNC B1 ;  /* 0x0000000000017941 */ /* 0x000fea0003800000 */
.L_x_130:
        /* <DEDUP_REMOVED lines=12> */
.L_x_133:
[----:B------:R-:W-:Y:S05]  /*5b90*/  BSYNC B1 ;  /* 0x0000000000017941 */ /* 0x000fea0003800000 */
.L_x_132:
        /* <DEDUP_REMOVED lines=12> */
.L_x_135:
[----:B------:R-:W-:Y:S05]  /*5c60*/  BSYNC B1 ;  /* 0x0000000000017941 */ /* 0x000fea0003800000 */
.L_x_134:
        /* <DEDUP_REMOVED lines=12> */
.L_x_137:
[----:B------:R-:W-:Y:S05]  /*5d30*/  BSYNC B1 ;  /* 0x0000000000017941 */ /* 0x000fea0003800000 */
.L_x_136:
        /* <DEDUP_REMOVED lines=12> */
.L_x_139:
[----:B------:R-:W-:Y:S05]  /*5e00*/  BSYNC B1 ;  /* 0x0000000000017941 */ /* 0x000fea0003800000 */
.L_x_138:
        /* <DEDUP_REMOVED lines=12> */
.L_x_141:
[----:B------:R-:W-:Y:S05]  /*5ed0*/  BSYNC B1 ;  /* 0x0000000000017941 */ /* 0x000fea0003800000 */
.L_x_140:
        /* <DEDUP_REMOVED lines=12> */
.L_x_143:
[----:B------:R-:W-:Y:S05]  /*5fa0*/  BSYNC B1 ;  /* 0x0000000000017941 */ /* 0x000fea0003800000 */
.L_x_142:
        /* <DEDUP_REMOVED lines=12> */
.L_x_145:
[----:B------:R-:W-:Y:S05]  /*6070*/  BSYNC B1 ;  /* 0x0000000000017941 */ /* 0x000fea0003800000 */
.L_x_144:
        /* <DEDUP_REMOVED lines=12> */
.L_x_147:
[----:B------:R-:W-:Y:S05]  /*6140*/  BSYNC B1 ;  /* 0x0000000000017941 */ /* 0x000fea0003800000 */
.L_x_146:
        /* <DEDUP_REMOVED lines=12> */
.L_x_149:
[----:B------:R-:W-:Y:S05]  /*6210*/  BSYNC B1 ;  /* 0x0000000000017941 */ /* 0x000fea0003800000 */
.L_x_148:
        /* <DEDUP_REMOVED lines=12> */
.L_x_151:
[----:B------:R-:W-:Y:S05]  /*62e0*/  BSYNC B1 ;  /* 0x0000000000017941 */ /* 0x000fea0003800000 */
.L_x_150:
        /* <DEDUP_REMOVED lines=12> */
.L_x_153:
[----:B------:R-:W-:Y:S05]  /*63b0*/  BSYNC B1 ;  /* 0x0000000000017941 */ /* 0x000fea0003800000 */
.L_x_152:
        /* <DEDUP_REMOVED lines=12> */
.L_x_155:
[----:B------:R-:W-:Y:S05]  /*6480*/  BSYNC B1 ;  /* 0x0000000000017941 */ /* 0x000fea0003800000 */
.L_x_154:
        /* <DEDUP_REMOVED lines=12> */
.L_x_157:
[----:B------:R-:W-:Y:S05]  /*6550*/  BSYNC B1 ;  /* 0x0000000000017941 */ /* 0x000fea0003800000 */
.L_x_156:
        /* <DEDUP_REMOVED lines=8> */
[----:B0-----:R-:W-:-:S05]  /*65e0*/  F2FP.SATFINITE.E4M3.F32.PACK_AB_MERGE_C R19, RZ, R20, RZ ;  /* 0x00000014ff13723e */ /* 0x001fca00048070ff */
[----:B------:R0:W-:Y:S01]  /*65f0*/  @!P4 STG.E.U8 desc[UR18][R10.64+0x70], R19 ;  /* 0x000070130a00c986 */ /* 0x0001e2000c101112 */
[----:B------:R-:W-:Y:S05]  /*6600*/  @P3 BRA `(.L_x_159) ;  /* 0x0000000000043947 */ /* 0x000fea0003800000 */
[----:B------:R0:W5:Y:S02]  /*6610*/  LDG.E.U8 R7, desc[UR18][R26.64+0x71] ;  /* 0x000071121a077981 */ /* 0x000164000c1e1100 */
.L_x_159:
[----:B------:R-:W-:Y:S05]  /*6620*/  BSYNC B1 ;  /* 0x0000000000017941 */ /* 0x000fea0003800000 */
.L_x_158:
[----:B-----5:R-:W-:Y:S01]  /*6630*/  LOP3.LUT R7, R7, 0xff, RZ, 0xc0, !PT ;  /* 0x000000ff07077812 */ /* 0x020fe200078ec0ff */
[----:B------:R-:W-:Y:S01]  /*6640*/  BSSY B1, `(.L_x_160) ;  /* 0x000000b000017945 */ /* 0x000fe20003800000 */
[----:B------:R-:W-:Y:S02]  /*6650*/  ISETP.LT.OR P4, PT, R29, 0x79, !P0 ;  /* 0x000000791d00780c */ /* 0x000fe40004781670 */
[----:B------:R-:W-:-:S05]  /*6660*/  F2FP.F16.E4M3.UNPACK_B R7, R7 ;  /* 0x00000007ff07723e */ /* 0x000fca00020006ff */
[----:B------:R-:W-:-:S05]  /*6670*/  HADD2.F32 R20, -RZ, R7.H0_H0 ;  /* 0x20000007ff147230 */ /* 0x000fca0000004100 */
[----:B------:R-:W-:-:S04]  /*6680*/  FMUL R7, R20, R9 ;  /* 0x0000000914077220 */ /* 0x000fc80000400000 */
[----:B------:R-:W-:-:S05]  /*6690*/  FFMA R7, R18, R8, R7 ;  /* 0x0000000812077223 */ /* 0x000fca0000000007 */
[----:B0-----:R-:W-:Y:S02]  /*66a0*/  F2FP.SATFINITE.E4M3.F32.PACK_AB_MERGE_C R19, RZ, R7, RZ ;  /* 0x00000007ff13723e */ /* 0x001fe400048070ff */
[----:B------:R-:W-:-:S03]  /*66b0*/  PRMT R7, RZ, 0x7610, R7 ;  /* 0x00007610ff077816 */ /* 0x000fc60000000007 */
[----:B------:R0:W-:Y:S01]  /*66c0*/  @!P3 STG.E.U8 desc[UR18][R10.64+0x71], R19 ;  /* 0x000071130a00b986 */ /* 0x0001e2000c101112 */
[----:B------:R-:W-:Y:S05]  /*66d0*/  @P4 BRA `(.L_x_161) ;  /* 0x0000000000044947 */ /* 0x000fea0003800000 */
[----:B------:R0:W5:Y:S02]  /*66e0*/  LDG.E.U8 R7, desc[UR18][R24.64+0x78] ;  /* 0x0000781218077981 */ /* 0x000164000c1e1100 */
.L_x_161:
[----:B------:R-:W-:Y:S05]  /*66f0*/  BSYNC B1 ;  /* 0x0000000000017941 */ /* 0x000fea0003800000 */
.L_x_160:
        /* <DEDUP_REMOVED lines=12> */
.L_x_163:
[----:B------:R-:W-:Y:S05]  /*67c0*/  BSYNC B1 ;  /* 0x0000000000017941 */ /* 0x000fea0003800000 */
.L_x_162:
        /* <DEDUP_REMOVED lines=12> */
.L_x_165:
[----:B------:R-:W-:Y:S05]  /*6890*/  BSYNC B1 ;  /* 0x0000000000017941 */ /* 0x000fea0003800000 */
.L_x_164:
[----:B-----5:R-:W-:Y:S01]  /*68a0*/  LOP3.LUT R7, R7, 0xff, RZ, 0xc0, !PT ;  /* 0x000000ff07077812 */ /* 0x020fe200078ec0ff */
[----:B------:R-:W-:Y:S01]  /*68b0*/  BSSY B1, `(.L_x_166) ;  /* 0x000000b000017945 */ /* 0x000fe20003800000 */
[----:B------:R-:W-:Y:S02]  /*68c0*/  ISETP.LT.OR P1, PT, R29, 0x7a, !P1 ;  /* 0x0000007a1d00780c */ /* 0x000fe40004f21670 */
[----:B------:R-:W-:-:S05]  /*68d0*/  F2FP.F16.E4M3.UNPACK_B R7, R7 ;  /* 0x00000007ff07723e */ /* 0x000fca00020006ff */
[----:B01----:R-:W-:Y:S01]  /*68e0*/  HADD2.F32 R12, -RZ, R7.H0_H0 ;  /* 0x20000007ff0c7230 */ /* 0x003fe20000004100 */
[----:B------:R-:W-:-:S04]  /*68f0*/  PRMT R7, RZ, 0x7610, R7 ;  /* 0x00007610ff077816 */ /* 0x000fc80000000007 */
[----:B------:R-:W-:-:S04]  /*6900*/  FMUL R12, R12, R9 ;  /* 0x000000090c0c7220 */ /* 0x000fc80000400000 */
[----:B------:R-:W-:-:S05]  /*6910*/  FFMA R12, R17, R8, R12 ;  /* 0x00000008110c7223 */ /* 0x000fca000000000c */
[----:B------:R-:W-:-:S05]  /*6920*/  F2FP.SATFINITE.E4M3.F32.PACK_AB_MERGE_C R13, RZ, R12, RZ ;  /* 0x0000000cff0d723e */ /* 0x000fca00048070ff */
[----:B------:R0:W-:Y:S01]  /*6930*/  @!P3 STG.E.U8 desc[UR18][R10.64+0x78], R13 ;  /* 0x0000780d0a00b986 */ /* 0x0001e2000c101112 */
[----:B------:R-:W-:Y:S05]  /*6940*/  @P1 BRA `(.L_x_167) ;  /* 0x0000000000041947 */ /* 0x000fea0003800000 */
[----:B------:R1:W5:Y:S02]  /*6950*/  LDG.E.U8 R7, desc[UR18][R26.64+0x79] ;  /* 0x000079121a077981 */ /* 0x000364000c1e1100 */
.L_x_167:
[----:B------:R-:W-:Y:S05]  /*6960*/  BSYNC B1 ;  /* 0x0000000000017941 */ /* 0x000fea0003800000 */
.L_x_166:
[----:B------:R-:W-:Y:S05]  /*6970*/  @P1 BRA `(.L_x_168) ;  /* 0x0000001000281947 */ /* 0x000fea0003800000 */
[----:B-----5:R-:W-:-:S04]  /*6980*/  LOP3.LUT R7, R7, 0xff, RZ, 0xc0, !PT ;  /* 0x000000ff07077812 */ /* 0x020fc800078ec0ff */
[----:B------:R-:W-:-:S05]  /*6990*/  F2FP.F16.E4M3.UNPACK_B R7, R7 ;  /* 0x00000007ff07723e */ /* 0x000fca00020006ff */
[----:B------:R-:W-:-:S05]  /*69a0*/  HADD2.F32 R12, -RZ, R7.H0_H0 ;  /* 0x20000007ff0c7230 */ /* 0x000fca0000004100 */
[----:B------:R-:W-:-:S04]  /*69b0*/  FMUL R7, R12, R9 ;  /* 0x000000090c077220 */ /* 0x000fc80000400000 */
[----:B------:R-:W-:-:S05]  /*69c0*/  FFMA R7, R16, R8, R7 ;  /* 0x0000000810077223 */ /* 0x000fca0000000007 */
[----:B------:R-:W-:-:S05]  /*69d0*/  F2FP.SATFINITE.E4M3.F32.PACK_AB_MERGE_C R7, RZ, R7, RZ ;  /* 0x00000007ff07723e */ /* 0x000fca00048070ff */
[----:B------:R0:W-:Y:S01]  /*69e0*/  STG.E.U8 desc[UR18][R10.64+0x79], R7 ;  /* 0x000079070a007986 */ /* 0x0001e2000c101112 */
[----:B------:R-:W-:Y:S05]  /*69f0*/  BRA `(.L_x_168) ;  /* 0x0000001000087947 */ /* 0x000fea0003800000 */
.L_x_39:
[----:B------:R-:W-:Y:S01]  /*6a00*/  ISETP.GE.AND P1, PT, R36, 0x1, PT ;  /* 0x000000012400780c */ /* 0x000fe20003f26270 */
[-C--:B--2---:R-:W-:Y:S01]  /*6a10*/  FMUL R143, R143, R8.reuse ;  /* 0x000000088f8f7220 */ /* 0x084fe20000400000 */
[-C--:B------:R-:W-:Y:S01]  /*6a20*/  FMUL R138, R138, R8.reuse ;  /* 0x000000088a8a7220 */ /* 0x080fe20000400000 */
[----:B------:R-:W-:Y:S01]  /*6a30*/  ISETP.GE.AND P0, PT, R36, 0x9, PT ;  /* 0x000000092400780c */ /* 0x000fe20003f06270 */
[-C--:B------:R-:W-:Y:S01]  /*6a40*/  FMUL R141, R141, R8.reuse ;  /* 0x000000088d8d7220 */ /* 0x080fe20000400000 */
[C---:B------:R-:W-:Y:S01]  /*6a50*/  ISETP.LT.OR P4, PT, R29.reuse, 0x1, !P1 ;  /* 0x000000011d00780c */ /* 0x040fe20004f81670 */
[-C--:B------:R-:W-:Y:S01]  /*6a60*/  FMUL R136, R136, R8.reuse ;  /* 0x0000000888887220 */ /* 0x080fe20000400000 */
[----:B------:R-:W-:Y:S01]  /*6a70*/  ISETP.LT.OR P5, PT, R29, 0x2, !P1 ;  /* 0x000000021d00780c */ /* 0x000fe20004fa1670 */
[-C--:B------:R-:W-:Y:S01]  /*6a80*/  FMUL R139, R139, R8.reuse ;  /* 0x000000088b8b7220 */ /* 0x080fe20000400000 */
[----:B------:R-:W-:Y:S01]  /*6a90*/  F2FP.SATFINITE.E4M3.F32.PACK_AB_MERGE_C R143, RZ, R143, RZ ;  /* 0x0000008fff8f723e */ /* 0x000fe200048070ff */
[----:B------:R-:W-:Y:S01]  /*6aa0*/  FMUL R134, R134, R8 ;  /* 0x0000000886867220 */ /* 0x000fe20000400000 */
[----:B------:R-:W-:Y:S01]  /*6ab0*/  F2FP.SATFINITE.E4M3.F32.PACK_AB_MERGE_C R7, RZ, R138, RZ ;  /* 0x0000008aff07723e */ /* 0x000fe200048070ff */
[-C--:B------:R-:W-:Y:S01]  /*6ac0*/  FMUL R137, R137, R8.reuse ;  /* 0x0000000889897220 */ /* 0x080fe20000400000 */
[C---:B------:R-:W-:Y:S01]  /*6ad0*/  ISETP.LT.OR P3, PT, R29.reuse, 0x1, !P0 ;  /* 0x000000011d00780c */ /* 0x040fe20004761670 */
[-C--:B------:R-:W-:Y:S01]  /*6ae0*/  FMUL R132, R132, R8.reuse ;  /* 0x0000000884847220 */ /* 0x080fe20000400000 */
[----:B------:R-:W-:Y:S01]  /*6af0*/  ISETP.LT.OR P6, PT, R29, 0xa, !P1 ;  /* 0x0000000a1d00780c */ /* 0x000fe20004fc1670 */
[-C--:B------:R-:W-:Y:S01]  /*6b00*/  FMUL R135, R135, R8.reuse ;  /* 0x0000000887877220 */ /* 0x080fe20000400000 */
[----:B------:R-:W-:Y:S01]  /*6b10*/  F2FP.SATFINITE.E4M3.F32.PACK_AB_MERGE_C R141, RZ, R141, RZ ;  /* 0x0000008dff8d723e */ /* 0x000fe200048070ff */
[----:B------:R-:W-:Y:S01]  /*6b20*/  @!P4 STG.E.U8 desc[UR18][R12.64], R143 ;  /* 0x0000008f0c00c986 */ /* 0x000fe2000c101112 */
[C---:B------:R-:W-:Y:S01]  /*6b30*/  ISETP.LT.OR P4, PT, R29.reuse, 0x2, !P0 ;  /* 0x000000021d00780c */ /* 0x040fe20004781670 */
[----:B------:R-:W-:Y:S01]  /*6b40*/  FMUL R130, R130, R8 ;  /* 0x0000000882827220 */ /* 0x000fe20000400000 */
[----:B------:R-:W-:Y:S01]  /*6b50*/  F2FP.SATFINITE.E4M3.F32.PACK_AB_MERGE_C R25, RZ, R136, RZ ;  /* 0x00000088ff19723e */ /* 0x000fe200048070ff */
[----:B------:R0:W-:Y:S01]  /*6b60*/  @!P5 STG.E.U8 desc[UR18][R12.64+0x1], R7 ;  /* 0x000001070c00d986 */ /* 0x0001e2000c101112 */
[----:B------:R-:W-:Y:S01]  /*6b70*/  ISETP.LT.OR P5, PT, R29, 0x9, !P1 ;  /* 0x000000091d00780c */ /* 0x000fe20004fa1670 */
[-C--:B------:R-:W-:Y:S01]  /*6b80*/  FMUL R133, R133, R8.reuse ;  /* 0x0000000885857220 */ /* 0x080fe20000400000 */
[----:B------:R-:W-:Y:S01]  /*6b90*/  F2FP.SATFINITE.E4M3.F32.PACK_AB_MERGE_C R139, RZ, R139, RZ ;  /* 0x0000008bff8b723e */ /* 0x000fe200048070ff */
[----:B------:R-:W-:Y:S01]  /*6ba0*/  @!P3 STG.E.U8 desc[UR18][R10.64], R141 ;  /* 0x0000008d0a00b986 */ /* 0x000fe2000c101112 */
[----:B------:R-:W-:Y:S01]  /*6bb0*/  ISETP.LT.OR P3, PT, R29, 0x9, !P0 ;  /* 0x000000091d00780c */ /* 0x000fe20004761670 */
[-C--:B------:R-:W-:Y:S01]  /*6bc0*/  FMUL R128, R128, R8.reuse ;  /* 0x0000000880807220 */ /* 0x080fe20000400000 */
[----:B------:R-:W-:Y:S01]  /*6bd0*/  F2FP.SATFINITE.E4M3.F32.PACK_AB_MERGE_C R137, RZ, R137, RZ ;  /* 0x00000089ff89723e */ /* 0x000fe200048070ff */
[-C--:B------:R-:W-:Y:S01]  /*6be0*/  FMUL R131, R131, R8.reuse ;  /* 0x0000000883837220 */ /* 0x080fe20000400000 */
[----:B------:R-:W-:Y:S01]  /*6bf0*/  F2FP.SATFINITE.E4M3.F32.PACK_AB_MERGE_C R135, RZ, R135, RZ ;  /* 0x00000087ff87723e */ /* 0x000fe200048070ff */
[----:B------:R1:W-:Y:S01]  /*6c00*/  @!P4 STG.E.U8 desc[UR18][R10.64+0x1], R25 ;  /* 0x000001190a00c986 */ /* 0x0003e2000c101112 */
[C---:B------:R-:W-:Y:S01]  /*6c10*/  ISETP.LT.OR P4, PT, R29.reuse, 0xa, !P0 ;  /* 0x0000000a1d00780c */ /* 0x040fe20004781670 */
[----:B------:R-:W-:Y:S01]  /*6c20*/  FMUL R126, R126, R8 ;  /* 0x000000087e7e7220 */ /* 0x000fe20000400000 */
[----:B0-----:R-:W-:Y:S01]  /*6c30*/  F2FP.SATFINITE.E4M3.F32.PACK_AB_MERGE_C R7, RZ, R134, RZ ;  /* 0x00000086ff07723e */ /* 0x001fe200048070ff */
[----:B------:R-:W-:Y:S01]  /*6c40*/  @!P5 STG.E.U8 desc[UR18][R12.64+0x8], R139 ;  /* 0x0000088b0c00d986 */ /* 0x000fe2000c101112 */
[----:B------:R-:W-:Y:S01]  /*6c50*/  ISETP.LT.OR P5, PT, R29, 0x11, !P1 ;  /* 0x000000111d00780c */ /* 0x000fe20004fa1670 */
[-C--:B------:R-:W-:Y:S01]  /*6c60*/  FMUL R129, R129, R8.reuse ;  /* 0x0000000881817220 */ /* 0x080fe20000400000 */
[----:B------:R-:W-:Y:S01]  /*6c70*/  F2FP.SATFINITE.E4M3.F32.PACK_AB_MERGE_C R133, RZ, R133, RZ ;  /* 0x00000085ff85723e */ /* 0x000fe200048070ff */
[----:B------:R0:W-:Y:S01]  /*6c80*/  @!P6 STG.E.U8 desc[UR18][R12.64+0x9], R7 ;  /* 0x000009070c00e986 */ /* 0x0001e2000c101112 */
[----:B------:R-:W-:Y:S01]  /*6c90*/  ISETP.LT.OR P6, PT, R29, 0x12, !P1 ;  /* 0x000000121d00780c */ /* 0x000fe20004fc1670 */
[----:B------:R-:W-:Y:S01]  /*6ca0*/  FMUL R124, R124, R8 ;  /* 0x000000087c7c7220 */ /* 0x000fe20000400000 */
[----:B------:R-:W-:Y:S01]  /*6cb0*/  F2FP.SATFINITE.E4M3.F32.PACK_AB_MERGE_C R131, RZ, R131, RZ ;  /* 0x00000083ff83723e */ /* 0x000fe200048070ff */
[----:B------:R-:W-:Y:S01]  /*6cc0*/  @!P3 STG.E.U8 desc[UR18][R10.64+0x8], R137 ;  /* 0x000008890a00b986 */ /* 0x000fe2000c101112 */
[----:B-1----:R-:W-:Y:S01]  /*6cd0*/  F2FP.SATFINITE.E4M3.F32.PACK_AB_MERGE_C R25, RZ, R132, RZ ;  /* 0x00000084ff19723e */ /* 0x002fe200048070ff */
[-C--:B------:R-:W-:Y:S01]  /*6ce0*/  FMUL R127, R127, R8.reuse ;  /* 0x000000087f7f7220 */ /* 0x080fe20000400000 */
[C---:B------:R-:W-:Y:S01]  /*6cf0*/  ISETP.LT.OR P3, PT, R29.reuse, 0x11, !P0 ;  /* 0x000000111d00780c */ /* 0x040fe20004761670 */
[-C--:B------:R-:W-:Y:S01]  /*6d00*/  FMUL R122, R122, R8.reuse ;  /* 0x000000087a7a7220 */ /* 0x080fe20000400000 */
[----:B------:R-:W-:Y:S01]  /*6d10*/  F2FP.SATFINITE.E4M3.F32.PACK_AB_MERGE_C R129, RZ, R129, RZ ;  /* 0x00000081ff81723e */ /* 0x000fe200048070ff */
[----:B------:R1:W-:Y:S01]  /*6d20*/  @!P4 STG.E.U8 desc[UR18][R10.64+0x9], R25 ;  /* 0x000009190a00c986 */ /* 0x0003e2000c101112 */
[----:B------:R-:W-:Y:S01]  /*6d30*/  ISETP.LT.OR P4, PT, R29, 0x12, !P0 ;  /* 0x000000121d00780c */ /* 0x000fe20004781670 */
[----:B------:R-:W-:Y:S01]  /*6d40*/  FMUL R125, R125, R8 ;  /* 0x000000087d7d7220 */ /* 0x000fe20000400000 */
[----:B0-----:R-:W-:Y:S01]  /*6d50*/  F2FP.SATFINITE.E4M3.F32.PACK_AB_MERGE_C R7, RZ, R130, RZ ;  /* 0x00000082ff07723e */ /* 0x001fe200048070ff */
[----:B------:R-:W-:Y:S01]  /*6d60*/  @!P5 STG.E.U8 desc[UR18][R12.64+0x10], R135 ;  /* 0x000010870c00d986 */ /* 0x000fe2000c101112 */
[C---:B------:R-:W-:Y:S01]  /*6d70*/  ISETP.LT.OR P5, PT, R29.reuse, 0x19, !P1 ;  /* 0x000000191d00780c */ /* 0x040fe20004fa1670 */
[-C--:B------:R-:W-:Y:S01]  /*6d80*/  FMUL R120, R120, R8.reuse ;  /* 0x0000000878787220 */ /* 0x080fe20000400000 */
[----:B------:R-:W-:Y:S01]  /*6d90*/  F2FP.SATFINITE.E4M3.F32.PACK_AB_MERGE_C R127, RZ, R127, RZ ;  /* 0x0000007fff7f723e */ /* 0x000fe200048070ff */
[----:B------:R0:W-:Y:S01]  /*6da0*/  @!P6 STG.E.U8 desc[UR18][R12.64+0x11], R7 ;  /* 0x000011070c00e986 */ /* 0x0001e2000c101112 */
[----:B------:R-:W-:Y:S01]  /*6db0*/  ISETP.LT.OR P6, PT, R29, 0x1a, !P1 ;  /* 0x0000001a1d00780c */ /* 0x000fe20004fc1670 */
[-C--:B------:R-:W-:Y:S01]  /*6dc0*/  FMUL R123, R123, R8.reuse ;  /* 0x000000087b7b7220 */ /* 0x080fe20000400000 */
[----:B------:R-:W-:Y:S01]  /*6dd0*/  FMUL R118, R118, R8 ;  /* 0x0000000876767220 */ /* 0x000fe20000400000 */
[----:B-1----:R-:W-:Y:S01]  /*6de0*/  F2FP.SATFINITE.E4M3.F32.PACK_AB_MERGE_C R25, RZ, R128, RZ ;  /* 0x00000080ff19723e */ /* 0x002fe200048070ff */
[----:B------:R-:W-:Y:S01]  /*6df0*/  @!P3 STG.E.U8 desc[UR18][R10.64+0x10], R133 ;  /* 0x000010850a00b986 */ /* 0x000fe2000c101112 */
[----:B------:R-:W-:Y:S01]  /*6e00*/  ISETP.LT.OR P3, PT, R29, 0x19, !P0 ;  /* 0x000000191d00780c */ /* 0x000fe20004761670 */
        /* <DEDUP_REMOVED lines=35> */
[----:B------:R-:W-:Y:S01]  /*7040*/  ISETP.LT.OR P3, PT, R29, 0x29, !P0 ;  /* 0x000000291d00780c */ /* 0x000fe20004761670 */
[-C--:B------:R-:W-:Y:S01]  /*7050*/  FMUL R111, R111, R8.reuse ;  /* 0x000000086f6f7220 */ /* 0x080fe20000400000 */
[-C--:B------:R-:W-:Y:S01]  /*7060*/  FMUL R106, R106, R8.reuse ;  /* 0x000000086a6a7220 */ /* 0x080fe20000400000 */
        /* <DEDUP_REMOVED lines=104> */
[----:B------:R-:W-:-:S02]  /*76f0*/  ISETP.LT.OR P3, PT, R29, 0x59, !P0 ;  /* 0x000000591d00780c */ /* 0x000fc40004761670 */
[----:B------:R-:W-:Y:S01]  /*7700*/  F2FP.SATFINITE.E4M3.F32.PACK_AB_MERGE_C R21, RZ, R21, RZ ;  /* 0x00000015ff15723e */ /* 0x000fe200048070ff */
[----:B------:R1:W-:Y:S01]  /*7710*/  @!P4 STG.E.U8 desc[UR18][R10.64+0x51], R25 ;  /* 0x000051190a00c986 */ /* 0x0003e2000c101112 */
[C---:B------:R-:W-:Y:S02]  /*7720*/  ISETP.LT.OR P4, PT, R29.reuse, 0x5a, !P0 ;  /* 0x0000005a1d00780c */ /* 0x040fe40004781670 */
[----:B0-----:R-:W-:Y:S01]  /*7730*/  F2FP.SATFINITE.E4M3.F32.PACK_AB_MERGE_C R7, RZ, R94, RZ ;  /* 0x0000005eff07723e */ /* 0x001fe200048070ff */
[----:B------:R-:W-:Y:S01]  /*7740*/  @!P5 STG.E.U8 desc[UR18][R12.64+0x58], R99 ;  /* 0x000058630c00d986 */ /* 0x000fe2000c101112 */
[C---:B------:R-:W-:Y:S02]  /*7750*/  ISETP.LT.OR P5, PT, R29.reuse, 0x61, !P1 ;  /* 0x000000611d00780c */ /* 0x040fe40004fa1670 */
[----:B------:R-:W-:Y:S01]  /*7760*/  F2FP.SATFINITE.E4M3.F32.PACK_AB_MERGE_C R15, RZ, R15, RZ ;  /* 0x0000000fff0f723e */ /* 0x000fe200048070ff */
[----:B------:R0:W-:Y:S01]  /*7770*/  @!P6 STG.E.U8 desc[UR18][R12.64+0x59], R7 ;  /* 0x000059070c00e986 */ /* 0x0001e2000c101112 */
[----:B------:R-:W-:-:S02]  /*7780*/  ISETP.LT.OR P6, PT, R29, 0x62, !P1 ;  /* 0x000000621d00780c */ /* 0x000fc40004fc1670 */
[----:B------:R-:W-:Y:S01]  /*7790*/  F2FP.SATFINITE.E4M3.F32.PACK_AB_MERGE_C R17, RZ, R17, RZ ;  /* 0x00000011ff11723e */ /* 0x000fe200048070ff */
[----:B------:R-:W-:Y:S01]  /*77a0*/  @!P3 STG.E.U8 desc[UR18][R10.64+0x58], R97 ;  /* 0x000058610a00b986 */ /* 0x000fe2000c101112 */
[----:B-1----:R-:W-:Y:S02]  /*77b0*/  F2FP.SATFINITE.E4M3.F32.PACK_AB_MERGE_C R25, RZ, R92, RZ ;  /* 0x0000005cff19723e */ /* 0x002fe400048070ff */
[----:B------:R-:W-:-:S03]  /*77c0*/  ISETP.LT.OR P3, PT, R29, 0x61, !P0 ;  /* 0x000000611d00780c */ /* 0x000fc60004761670 */
[----:B------:R1:W-:Y:S01]  /*77d0*/  @!P4 STG.E.U8 desc[UR18][R10.64+0x59], R25 ;  /* 0x000059190a00c986 */ /* 0x0003e2000c101112 */
[C---:B------:R-:W-:Y:S02]  /*77e0*/  ISETP.LT.OR P4, PT, R29.reuse, 0x62, !P0 ;  /* 0x000000621d00780c */ /* 0x040fe40004781670 */
[----:B0-----:R-:W-:Y:S01]  /*77f0*/  F2FP.SATFINITE.E4M3.F32.PACK_AB_MERGE_C R7, RZ, R90, RZ ;  /* 0x0000005aff07723e */ /* 0x001fe200048070ff */
[----:B------:R-:W-:Y:S01]  /*7800*/  @!P5 STG.E.U8 desc[UR18][R12.64+0x60], R93 ;  /* 0x0000605d0c00d986 */ /* 0x000fe2000c101112 */
[----:B------:R-:W-:-:S03]  /*7810*/  ISETP.LT.OR P5, PT, R29, 0x69, !P1 ;  /* 0x000000691d00780c */ /* 0x000fc60004fa1670 */
[----:B------:R0:W-:Y:S01]  /*7820*/  @!P6 STG.E.U8 desc[UR18][R12.64+0x61], R7 ;  /* 0x000061070c00e986 */ /* 0x0001e2000c101112 */
[C---:B------:R-:W-:Y:S02]  /*7830*/  ISETP.LT.OR P6, PT, R29.reuse, 0x6a, !P1 ;  /* 0x0000006a1d00780c */ /* 0x040fe40004fc1670 */
[----:B-1----:R-:W-:Y:S01]  /*7840*/  F2FP.SATFINITE.E4M3.F32.PACK_AB_MERGE_C R25, RZ, R88, RZ ;  /* 0x00000058ff19723e */ /* 0x002fe200048070ff */
[----:B------:R-:W-:Y:S01]  /*7850*/  @!P3 STG.E.U8 desc[UR18][R10.64+0x60], R95 ;  /* 0x0000605f0a00b986 */ /* 0x000fe2000c101112 */
        /* <DEDUP_REMOVED lines=11> */
[----:B------:R-:W-:Y:S01]  /*7910*/  @!P4 STG.E.U8 desc[UR18][R10.64+0x69], R25 ;  /* 0x000069190a00c986 */ /* 0x000fe2000c101112 */
[C---:B------:R-:W-:Y:S02]  /*7920*/  ISETP.LT.OR P4, PT, R29.reuse, 0x79, !P1 ;  /* 0x000000791d00780c */ /* 0x040fe40004f81670 */
[C---:B------:R-:W-:Y:S01]  /*7930*/  ISETP.LT.OR P1, PT, R29.reuse, 0x7a, !P1 ;  /* 0x0000007a1d00780c */ /* 0x040fe20004f21670 */
[----:B------:R1:W-:Y:S01]  /*7940*/  @!P5 STG.E.U8 desc[UR18][R12.64+0x70], R23 ;  /* 0x000070170c00d986 */ /* 0x0003e2000c101112 */
[C---:B------:R-:W-:Y:S02]  /*7950*/  ISETP.LT.OR P5, PT, R29.reuse, 0x72, !P0 ;  /* 0x000000721d00780c */ /* 0x040fe400047a1670 */
[----:B0-----:R-:W-:Y:S01]  /*7960*/  F2FP.SATFINITE.E4M3.F32.PACK_AB_MERGE_C R7, RZ, R18, RZ ;  /* 0x00000012ff07723e */ /* 0x001fe200048070ff */
[----:B------:R0:W-:Y:S01]  /*7970*/  @!P6 STG.E.U8 desc[UR18][R12.64+0x71], R19 ;  /* 0x000071130c00e986 */ /* 0x0001e2000c101112 */
[C---:B------:R-:W-:Y:S02]  /*7980*/  ISETP.LT.OR P6, PT, R29.reuse, 0x79, !P0 ;  /* 0x000000791d00780c */ /* 0x040fe400047c1670 */
[----:B------:R-:W-:Y:S01]  /*7990*/  ISETP.LT.OR P0, PT, R29, 0x7a, !P0 ;  /* 0x0000007a1d00780c */ /* 0x000fe20004701670 */
[----:B------:R2:W-:Y:S01]  /*79a0*/  @!P3 STG.E.U8 desc[UR18][R10.64+0x70], R21 ;  /* 0x000070150a00b986 */ /* 0x0005e2000c101112 */
[----:B-1----:R-:W-:-:S05]  /*79b0*/  F2FP.SATFINITE.E4M3.F32.PACK_AB_MERGE_C R23, RZ, R16, RZ ;  /* 0x00000010ff17723e */ /* 0x002fca00048070ff */
[----:B------:R2:W-:Y:S01]  /*79c0*/  @!P5 STG.E.U8 desc[UR18][R10.64+0x71], R7 ;  /* 0x000071070a00d986 */ /* 0x0005e2000c101112 */
[----:B0-----:R-:W-:-:S03]  /*79d0*/  F2FP.SATFINITE.E4M3.F32.PACK_AB_MERGE_C R19, RZ, R14, RZ ;  /* 0x0000000eff13723e */ /* 0x001fc600048070ff */
[----:B------:R2:W-:Y:S04]  /*79e0*/  @!P4 STG.E.U8 desc[UR18][R12.64+0x78], R15 ;  /* 0x0000780f0c00c986 */ /* 0x0005e8000c101112 */
[----:B------:R2:W-:Y:S04]  /*79f0*/  @!P1 STG.E.U8 desc[UR18][R12.64+0x79], R19 ;  /* 0x000079130c009986 */ /* 0x0005e8000c101112 */
[----:B------:R2:W-:Y:S04]  /*7a00*/  @!P6 STG.E.U8 desc[UR18][R10.64+0x78], R17 ;  /* 0x000078110a00e986 */ /* 0x0005e8000c101112 */
[----:B------:R2:W-:Y:S02]  /*7a10*/  @!P0 STG.E.U8 desc[UR18][R10.64+0x79], R23 ;  /* 0x000079170a008986 */ /* 0x0005e4000c101112 */
.L_x_168:
[----:B------:R-:W-:Y:S05]  /*7a20*/  BSYNC B0 ;  /* 0x0000000000007941 */ /* 0x000fea0003800000 */
.L_x_38:
[----:B------:R-:W-:Y:S01]  /*7a30*/  ULDC UR6, c[0x0][0xc] ;  /* 0x0000030000067ab9 */ /* 0x000fe20000000800 */
[----:B------:R-:W-:Y:S01]  /*7a40*/  ULDC UR7, c[0x0][0x10] ;  /* 0x0000040000077ab9 */ /* 0x000fe20000000800 */
[----:B0-2--5:R-:W0:Y:S01]  /*7a50*/  LDC R7, c[0x0][0x14] ;  /* 0x00000500ff077b82 */ /* 0x025e220000000800 */
[----:B------:R-:W-:Y:S01]  /*7a60*/  UIMAD.WIDE.U32 UR6, UR6, UR7, URZ ;  /* 0x00000007060672a5 */ /* 0x000fe2000f8e003f */
[----:B----4-:R-:W-:Y:S01]  /*7a70*/  PRMT R10, RZ, 0x7610, R10 ;  /* 0x00007610ff0a7816 */ /* 0x010fe2000000000a */
[----:B------:R-:W-:-:S04]  /*7a80*/  IMAD.MOV.U32 R11, RZ, RZ, -0x1 ;  /* 0xffffffffff0b7424 */ /* 0x000fc800078e00ff */
[----:B0-----:R-:W-:-:S04]  /*7a90*/  IMAD.WIDE.U32 R2, R7, UR6, R2 ;  /* 0x0000000607027c25 */ /* 0x001fc8000f8e0002 */
[----:B------:R-:W-:Y:S01]  /*7aa0*/  IMAD R7, R7, UR7, RZ ;  /* 0x0000000707077c24 */ /* 0x000fe2000f8e02ff */
[----:B------:R-:W-:Y:S02]  /*7ab0*/  ULDC.64 UR6, c[0x0][0x650] ;  /* 0x0001940000067ab9 */ /* 0x000fe40000000a00 */
[----:B------:R-:W-:Y:S01]  /*7ac0*/  ISETP.GE.U32.AND P0, PT, R2, UR6, PT ;  /* 0x0000000602007c0c */ /* 0x000fe2000bf06070 */
[----:B------:R-:W-:Y:S02]  /*7ad0*/  IMAD.IADD R3, R3, 0x1, R7 ;  /* 0x0000000103037824 */ /* 0x000fe400078e0207 */
[----:B------:R-:W-:-:S03]  /*7ae0*/  IMAD.MOV.U32 R7, RZ, RZ, -0x1 ;  /* 0xffffffffff077424 */ /* 0x000fc600078e00ff */
[----:B------:R-:W-:-:S13]  /*7af0*/  ISETP.GE.U32.AND.EX P0, PT, R3, UR7, PT, P0 ;  /* 0x0000000703007c0c */ /* 0x000fda000bf06100 */
[----:B------:R-:W-:Y:S05]  /*7b00*/  @P0 BRA `(.L_x_169) ;  /* 0x0000000400600947 */ /* 0x000fea0003800000 */
[----:B------:R-:W0:Y:S01]  /*7b10*/  S2R R22, SR_CTAID.X ;  /* 0x0000000000167919 */ /* 0x000e220000002500 */
[----:B------:R-:W2:Y:S01]  /*7b20*/  LDC.64 R16, c[0x0][0x628] ;  /* 0x00018a00ff107b82 */ /* 0x000ea20000000a00 */
[----:B------:R-:W-:Y:S01]  /*7b30*/  ULDC UR6, c[0x0][0x150] ;  /* 0x0000540000067ab9 */ /* 0x000fe20000000800 */
[----:B------:R-:W-:Y:S01]  /*7b40*/  IMAD.MOV.U32 R14, RZ, RZ, R2 ;  /* 0x000000ffff0e7224 */ /* 0x000fe200078e0002 */
[----:B------:R-:W4:Y:S01]  /*7b50*/  S2R R24, SR_CTAID.Y ;  /* 0x0000000000187919 */ /* 0x000f220000002600 */
[----:B------:R-:W-:-:S04]  /*7b60*/  IMAD.MOV.U32 R15, RZ, RZ, R3 ;  /* 0x000000ffff0f7224 */ /* 0x000fc800078e0003 */
[----:B------:R-:W1:Y:S08]  /*7b70*/  LDC R25, c[0x0][0x144] ;  /* 0x00005100ff197b82 */ /* 0x000e700000000800 */
[----:B------:R-:W1:Y:S08]  /*7b80*/  LDC R18, c[0x0][0x630] ;  /* 0x00018c00ff127b82 */ /* 0x000e700000000800 */
[----:B------:R-:W1:Y:S01]  /*7b90*/  LDC.64 R20, c[0x0][0x620] ;  /* 0x00018800ff147b82 */ /* 0x000e620000000a00 */
[----:B--2---:R-:W-:-:S04]  /*7ba0*/  ISETP.NE.U32.AND P0, PT, R16, RZ, PT ;  /* 0x000000ff1000720c */ /* 0x004fc80003f05070 */
[----:B------:R-:W-:Y:S02]  /*7bb0*/  ISETP.NE.AND.EX P0, PT, R17, RZ, PT, P0 ;  /* 0x000000ff1100720c */ /* 0x000fe40003f05300 */
[----:B0-----:R-:W-:-:S05]  /*7bc0*/  I2FP.F32.U32 R7, R22 ;  /* 0x0000001600077245 */ /* 0x001fca0000201000 */
[----:B------:R-:W-:-:S04]  /*7bd0*/  FMUL R7, R7, UR6 ;  /* 0x0000000607077c20 */ /* 0x000fc80008400000 */
[----:B------:R0:W2:Y:S02]  /*7be0*/  F2I.U32.TRUNC.NTZ R23, R7 ;  /* 0x0000000700177305 */ /* 0x0000a4000020f000 */
[----:B----4-:R-:W-:Y:S05]  /*7bf0*/  @!P0 BRA `(.L_x_170) ;  /* 0x0000000000288947 */ /* 0x010fea0003800000 */
[----:B0-----:R-:W0:Y:S02]  /*7c00*/  LDC R7, c[0x0][0x634] ;  /* 0x00018d00ff077b82 */ /* 0x001e240000000800 */
        /* <DEDUP_REMOVED lines=9> */
.L_x_170:
[-CC-:B-1----:R-:W-:Y:S01]  /*7ca0*/  SHF.R.U64 R19, R14, R18.reuse, R15.reuse ;  /* 0x000000120e137219 */ /* 0x182fe2000000120f */
[----:B------:R-:W1:Y:S01]  /*7cb0*/  LDC.64 R30, c[0x0][0x640] ;  /* 0x00019000ff1e7b82 */ /* 0x000e620000000a00 */
[----:B0-----:R-:W-:Y:S01]  /*7cc0*/  SHF.R.U32.HI R7, RZ, R18, R15 ;  /* 0x00000012ff077219 */ /* 0x001fe2000001160f */
[----:B--2---:R-:W-:Y:S01]  /*7cd0*/  IMAD.MOV R23, RZ, RZ, -R23 ;  /* 0x000000ffff177224 */ /* 0x004fe200078e0a17 */
[----:B------:R-:W-:Y:S01]  /*7ce0*/  IADD3 R13, P0, RZ, -R19, RZ ;  /* 0x80000013ff0d7210 */ /* 0x000fe20007f1e0ff */
[----:B------:R-:W-:Y:S02]  /*7cf0*/  ULDC UR6, c[0x0][0x154] ;  /* 0x0000550000067ab9 */ /* 0x000fe40000000800 */
[----:B------:R-:W-:Y:S02]  /*7d00*/  IMAD R25, R25, R23, R22 ;  /* 0x0000001719197224 */ /* 0x000fe400078e0216 */
[----:B------:R-:W0:Y:S01]  /*7d10*/  LDC R14, c[0x0][0x618] ;  /* 0x00018600ff0e7b82 */ /* 0x000e220000000800 */
[----:B------:R-:W-:-:S02]  /*7d20*/  IMAD.X R7, RZ, RZ, ~R7, P0 ;  /* 0x000000ffff077224 */ /* 0x000fc400000e0e07 */
[----:B------:R-:W-:-:S04]  /*7d30*/  IMAD.WIDE.U32 R10, R13, R20, R2 ;  /* 0x000000140d0a7225 */ /* 0x000fc800078e0002 */
[----:B------:R-:W-:Y:S01]  /*7d40*/  IMAD R12, R7, R20, RZ ;  /* 0x00000014070c7224 */ /* 0x000fe200078e02ff */
[----:B---3--:R-:W2:Y:S03]  /*7d50*/  LDC R26, c[0x0][0x608] ;  /* 0x00018200ff1a7b82 */ /* 0x008ea60000000800 */
[----:B------:R-:W-:Y:S02]  /*7d60*/  IMAD R7, R13, R21, R12 ;  /* 0x000000150d077224 */ /* 0x000fe400078e020c */
[----:B------:R-:W-:Y:S02]  /*7d70*/  IMAD.MOV.U32 R13, RZ, RZ, 0x1 ;  /* 0x00000001ff0d7424 */ /* 0x000fe400078e00ff */
[----:B------:R-:W-:Y:S01]  /*7d80*/  IMAD.IADD R7, R11, 0x1, R7 ;  /* 0x000000010b077824 */ /* 0x000fe200078e0207 */
[----:B------:R-:W3:Y:S01]  /*7d90*/  LDC R28, c[0x0][0x658] ;  /* 0x00019600ff1c7b82 */ /* 0x000ee20000000800 */
[----:B------:R-:W-:-:S02]  /*7da0*/  I2FP.F32.U32 R11, R24 ;  /* 0x00000018000b7245 */ /* 0x000fc40000201000 */
[----:B-1----:R-:W-:-:S03]  /*7db0*/  ISETP.NE.U32.AND P0, PT, R30, RZ, PT ;  /* 0x000000ff1e00720c */ /* 0x002fc60003f05070 */
[----:B------:R-:W-:Y:S01]  /*7dc0*/  FMUL R12, R11, UR6 ;  /* 0x000000060b0c7c20 */ /* 0x000fe20008400000 */
[----:B------:R-:W-:Y:S01]  /*7dd0*/  ISETP.NE.AND.EX P0, PT, R31, RZ, PT, P0 ;  /* 0x000000ff1f00720c */ /* 0x000fe20003f05300 */
[----:B------:R-:W1:Y:S01]  /*7de0*/  LDC R23, c[0x0][0x148] ;  /* 0x00005200ff177b82 */ /* 0x000e620000000800 */
[-CC-:B0-----:R-:W-:Y:S01]  /*7df0*/  SHF.R.U64 R18, R10, R14.reuse, R7.reuse ;  /* 0x0000000e0a127219 */ /* 0x181fe20000001207 */
[----:B------:R0:W4:Y:S01]  /*7e00*/  F2I.U32.TRUNC.NTZ R20, R12 ;  /* 0x0000000c00147305 */ /* 0x000122000020f000 */
[----:B------:R-:W-:Y:S01]  /*7e10*/  SHF.R.U32.HI R7, RZ, R14, R7 ;  /* 0x0000000eff077219 */ /* 0x000fe20000011607 */
[----:B------:R-:W-:-:S04]  /*7e20*/  IMAD.MOV.U32 R11, RZ, RZ, -0x1 ;  /* 0xffffffffff0b7424 */ /* 0x000fc800078e00ff */
[----:B------:R-:W0:Y:S01]  /*7e30*/  LDC R22, c[0x0][0x600] ;  /* 0x00018000ff167b82 */ /* 0x000e220000000800 */
[-CC-:B--2---:R-:W-:Y:S02]  /*7e40*/  SHF.R.U64 R16, R18, R26.reuse, R7.reuse ;  /* 0x0000001a12107219 */ /* 0x184fe40000001207 */
[----:B------:R-:W-:-:S05]  /*7e50*/  SHF.R.U32.HI R7, RZ, R26, R7 ;  /* 0x0000001aff077219 */ /* 0x000fca0000011607 */
[----:B------:R-:W2:Y:S01]  /*7e60*/  LDC R29, c[0x0][0x648] ;  /* 0x00019200ff1d7b82 */ /* 0x000ea20000000800 */
[-C--:B---3--:R-:W-:Y:S02]  /*7e70*/  SHF.L.U32 R10, R11, R28.reuse, RZ ;  /* 0x0000001c0b0a7219 */ /* 0x088fe400000006ff */
[--C-:B------:R-:W-:Y:S02]  /*7e80*/  SHF.R.U64 R21, R16, R28, R7.reuse ;  /* 0x0000001c10157219 */ /* 0x100fe40000001207 */
[----:B------:R-:W-:Y:S02]  /*7e90*/  LOP3.LUT R27, RZ, R10, RZ, 0x33, !PT ;  /* 0x0000000aff1b7212 */ /* 0x000fe400078e33ff */
[-C--:B------:R-:W-:Y:S01]  /*7ea0*/  SHF.R.U32.HI R11, RZ, R28.reuse, R7 ;  /* 0x0000001cff0b7219 */ /* 0x080fe20000011607 */
[----:B------:R-:W3:Y:S01]  /*7eb0*/  LDC R32, c[0x0][0x638] ;  /* 0x00018e00ff207b82 */ /* 0x000ee20000000800 */
[----:B------:R-:W-:Y:S01]  /*7ec0*/  SHF.L.U32 R26, R13, R28, RZ ;  /* 0x0000001c0d1a7219 */ /* 0x000fe200000006ff */
[----:B------:R-:W-:-:S06]  /*7ed0*/  IMAD.MOV.U32 R10, RZ, RZ, R21 ;  /* 0x000000ffff0a7224 */ /* 0x000fcc00078e0015 */
[----:B------:R-:W0:Y:S01]  /*7ee0*/  LDC R33, c[0x0][0x610] ;  /* 0x00018400ff217b82 */ /* 0x000e220000000800 */
[----:B----4-:R-:W-:Y:S05]  /*7ef0*/  @!P0 BRA `(.L_x_171) ;  /* 0x0000000000288947 */ /* 0x010fea0003800000 */
[----:B------:R-:W4:Y:S02]  /*7f00*/  LDC R10, c[0x0][0x64c] ;  /* 0x00019300ff0a7b82 */ /* 0x000f240000000800 */
[----:B----4-:R-:W-:-:S05]  /*7f10*/  IADD3 R7, P0, R21, R10, RZ ;  /* 0x0000000a15077210 */ /* 0x010fca0007f1e0ff */
[----:B------:R-:W-:-:S04]  /*7f20*/  IMAD.X R17, RZ, RZ, R11, P0 ;  /* 0x000000ffff117224 */ /* 0x000fc800000e060b */
[----:B------:R-:W-:-:S04]  /*7f30*/  IMAD.WIDE.U32 R10, R17, R30, RZ ;  /* 0x0000001e110a7225 */ /* 0x000fc800078e00ff */
[----:B0-----:R-:W-:-:S04]  /*7f40*/  IMAD.WIDE.U32 R12, P0, R7, R31, R10 ;  /* 0x0000001f070c7225 */ /* 0x001fc8000780000a */
[----:B------:R-:W-:-:S04]  /*7f50*/  IMAD.WIDE.U32 R10, R7, R30, RZ ;  /* 0x0000001e070a7225 */ /* 0x000fc800078e00ff */
[----:B------:R-:W-:Y:S01]  /*7f60*/  IMAD.X R15, RZ, RZ, RZ, P0 ;  /* 0x000000ffff0f7224 */ /* 0x000fe200000e06ff */
[----:B------:R-:W-:Y:S01]  /*7f70*/  IADD3 RZ, P0, R11, R12, RZ ;  /* 0x0000000c0bff7210 */ /* 0x000fe20007f1e0ff */
[----:B------:R-:W-:-:S04]  /*7f80*/  IMAD.MOV.U32 R14, RZ, RZ, R13 ;  /* 0x000000ffff0e7224 */ /* 0x000fc800078e000d */
[----:B------:R-:W-:-:S08]  /*7f90*/  IMAD.WIDE.U32.X R10, R17, R31, R14, P0 ;  /* 0x0000001f110a7225 */ /* 0x000fd000000e040e */
.L_x_171:
[----:B--2---:R-:W-:Y:S01]  /*7fa0*/  SHF.R.U64 R7, R10, R29, R11 ;  /* 0x0000001d0a077219 */ /* 0x004fe2000000120b */
[----:B0-----:R-:W-:Y:S01]  /*7fb0*/  VIADD R11, R22, 0xffffffff ;  /* 0xffffffff160b7836 */ /* 0x001fe20000000000 */
[----:B------:R-:W-:Y:S01]  /*7fc0*/  LOP3.LUT R28, R16, R27, RZ, 0xc0, !PT ;  /* 0x0000001b101c7212 */ /* 0x000fe200078ec0ff */
[----:B------:R-:W-:Y:S02]  /*7fd0*/  IMAD.MOV R20, RZ, RZ, -R20 ;  /* 0x000000ffff147224 */ /* 0x000fe400078e0a14 */
[----:B------:R-:W-:Y:S01]  /*7fe0*/  IMAD.MOV R10, RZ, RZ, -R7 ;  /* 0x000000ffff0a7224 */ /* 0x000fe200078e0a07 */
[----:B------:R-:W-:Y:S01]  /*7ff0*/  LOP3.LUT R18, R18, R11, RZ, 0xc0, !PT ;  /* 0x0000000b12127212 */ /* 0x000fe200078ec0ff */
[----:B------:R-:W-:Y:S02]  /*8000*/  IMAD R28, R26, R7, R28 ;  /* 0x000000071a1c7224 */ /* 0x000fe400078e021c */
[----:B-1----:R-:W-:Y:S02]  /*8010*/  @P2 IMAD R25, R23, R20, R24 ;  /* 0x0000001417192224 */ /* 0x002fe400078e0218 */
[----:B---3--:R-:W-:-:S02]  /*8020*/  IMAD R7, R10, R32, R21 ;  /* 0x000000200a077224 */ /* 0x008fc400078e0215 */
[----:B------:R-:W-:Y:S02]  /*8030*/  IMAD R28, R28, R33, R25 ;  /* 0x000000211c1c7224 */ /* 0x000fe400078e0219 */
[----:B------:R-:W-:Y:S02]  /*8040*/  IMAD R7, R7, R22, R18 ;  /* 0x0000001607077224 */ /* 0x000fe400078e0212 */
[----:B------:R-:W-:-:S03]  /*8050*/  IMAD.MOV.U32 R10, RZ, RZ, 0x1 ;  /* 0x00000001ff0a7424 */ /* 0x000fc600078e00ff */
[----:B------:R-:W-:Y:S02]  /*8060*/  SEL R11, R7, R28, !P2 ;  /* 0x0000001c070b7207 */ /* 0x000fe40005000000 */
[----:B------:R-:W-:Y:S01]  /*8070*/  SEL R28, R28, R7, !P2 ;  /* 0x000000071c1c7207 */ /* 0x000fe20005000000 */
[----:B------:R-:W-:-:S07]  /*8080*/  IMAD.MOV.U32 R7, RZ, RZ, R19 ;  /* 0x000000ffff077224 */ /* 0x000fce00078e0013 */
.L_x_169:
[----:B------:R-:W-:Y:S01]  /*8090*/  LOP3.LUT P0, RZ, R10, 0xff, RZ, 0xc0, !PT ;  /* 0x000000ff0aff7812 */ /* 0x000fe2000780c0ff */
[----:B------:R-:W-:-:S12]  /*80a0*/  IMAD.MOV.U32 R10, RZ, RZ, R28 ;  /* 0x000000ffff0a7224 */ /* 0x000fd800078e001c */
[----:B------:R-:W-:Y:S05]  /*80b0*/  @P0 BRA `(.L_x_172) ;  /* 0xffffff9400100947 */ /* 0x000fea000383ffff */
[----:B------:R-:W-:Y:S05]  /*80c0*/  EXIT ;  /* 0x000000000000794d */ /* 0x000fea0003800000 */
.L_x_8:
[----:B-1----:R-:W-:Y:S01]  /*80d0*/  ULDC.64 UR4, c[0x0][0x650] ;  /* 0x0001940000047ab9 */ /* 0x002fe20000000a00 */
        /* <DEDUP_REMOVED lines=25> */
.L_x_174:
[----:B------:R-:W0:Y:S01]  /*8270*/  LDC.64 R28, c[0x0][0x640] ;  /* 0x00019000ff1c7b82 */ /* 0x000e220000000a00 */
[-CC-:B------:R-:W-:Y:S01]  /*8280*/  SHF.R.U64 R21, R16, R6.reuse, R17.reuse ;  /* 0x0000000610157219 */ /* 0x180fe20000001211 */
[----:B------:R-:W-:Y:S01]  /*8290*/  IMAD.MOV.U32 R31, RZ, RZ, 0x1 ;  /* 0x00000001ff1f7424 */ /* 0x000fe200078e00ff */
[----:B------:R-:W-:Y:S02]  /*82a0*/  SHF.R.U32.HI R5, RZ, R6, R17 ;  /* 0x00000006ff057219 */ /* 0x000fe40000011611 */
        /* <DEDUP_REMOVED lines=9> */
[----:B0-----:R-:W-:Y:S01]  /*8340*/  ISETP.NE.U32.AND P0, PT, R28, RZ, PT ;  /* 0x000000ff1c00720c */ /* 0x001fe20003f05070 */
[----:B------:R-:W-:-:S03]  /*8350*/  IMAD.MOV.U32 R11, RZ, RZ, -0x1 ;  /* 0xffffffffff0b7424 */ /* 0x000fc600078e00ff */
[----:B------:R-:W-:Y:S02]  /*8360*/  ISETP.NE.AND.EX P0, PT, R29, RZ, PT, P0 ;  /* 0x000000ff1d00720c */ /* 0x000fe40003f05300 */
[----:B------:R-:W0:Y:S01]  /*8370*/  LDC R24, c[0x0][0x600] ;  /* 0x00018000ff187b82 */ /* 0x000e220000000800 */
[-CC-:B-1----:R-:W-:Y:S02]  /*8380*/  SHF.R.U64 R18, R10, R14.reuse, R5.reuse ;  /* 0x0000000e0a127219 */ /* 0x182fe40000001205 */
[----:B------:R-:W-:-:S05]  /*8390*/  SHF.R.U32.HI R5, RZ, R14, R5 ;  /* 0x0000000eff057219 */ /* 0x000fca0000011605 */
        /* <DEDUP_REMOVED lines=21> */
.L_x_175:
[----:B-1----:R-:W-:Y:S01]  /*84f0*/  SHF.R.U64 R6, R10, R25, R11 ;  /* 0x000000190a067219 */ /* 0x002fe2000000120b */
[----:B0-----:R-:W-:Y:S01]  /*8500*/  VIADD R11, R24, 0xffffffff ;  /* 0xffffffff180b7836 */ /* 0x001fe20000000000 */
[----:B------:R-:W-:Y:S01]  /*8510*/  SHF.L.U32 R9, R31, R26, RZ ;  /* 0x0000001a1f097219 */ /* 0x000fe200000006ff */
[----:B------:R-:W-:Y:S01]  /*8520*/  @P2 IMAD R12, R13, R20, R8 ;  /* 0x000000140d0c2224 */ /* 0x000fe200078e0208 */
[----:B------:R-:W-:Y:S01]  /*8530*/  LOP3.LUT R5, R22, R33, RZ, 0xc0, !PT ;  /* 0x0000002116057212 */ /* 0x000fe200078ec0ff */
[----:B------:R-:W-:Y:S01]  /*8540*/  IMAD.MOV R10, RZ, RZ, -R6 ;  /* 0x000000ffff0a7224 */ /* 0x000fe200078e0a06 */
[----:B------:R-:W-:Y:S01]  /*8550*/  LOP3.LUT R18, R18, R11, RZ, 0xc0, !PT ;  /* 0x0000000b12127212 */ /* 0x000fe200078ec0ff */
[----:B------:R-:W-:Y:S02]  /*8560*/  IMAD.MOV.U32 R8, RZ, RZ, 0x1 ;  /* 0x00000001ff087424 */ /* 0x000fe400078e00ff */
[----:B------:R-:W-:Y:S02]  /*8570*/  IMAD R9, R9, R6, R5 ;  /* 0x0000000609097224 */ /* 0x000fe400078e0205 */
[----:B--2---:R-:W-:-:S02]  /*8580*/  IMAD R5, R10, R27, R23 ;  /* 0x0000001b0a057224 */ /* 0x004fc400078e0217 */
[----:B---3--:R-:W-:Y:S02]  /*8590*/  IMAD R6, R9, R30, R12 ;  /* 0x0000001e09067224 */ /* 0x008fe400078e020c */
[----:B------:R-:W-:Y:S01]  /*85a0*/  IMAD R9, R5, R24, R18 ;  /* 0x0000001805097224 */ /* 0x000fe200078e0212 */
[----:B------:R-:W-:Y:S01]  /*85b0*/  PRMT R5, R8, 0x7610, R5 ;  /* 0x0000761008057816 */ /* 0x000fe20000000005 */
[----:B------:R-:W-:-:S03]  /*85c0*/  IMAD.MOV.U32 R16, RZ, RZ, R21 ;  /* 0x000000ffff107224 */ /* 0x000fc600078e0015 */
[----:B------:R-:W-:Y:S02]  /*85d0*/  SEL R17, R9, R6, !P2 ;  /* 0x0000000609117207 */ /* 0x000fe40005000000 */
[----:B------:R-:W-:-:S07]  /*85e0*/  SEL R6, R6, R9, !P2 ;  /* 0x0000000906067207 */ /* 0x000fce0005000000 */
.L_x_173:
[----:B------:R-:W-:-:S08]  /*85f0*/  NOP ;  /* 0x0000000000007918 */ /* 0x000fd00000000000 */
[----:B------:R-:W0:-:S00]  /*8600*/  USETMAXREG.DEALLOC.CTAPOOL 0x28 ;  /* 0x00000028000079c8 */ /* 0x000e0000080e0500 */
[----:B0-----:R-:W-:-:S13]  /*8610*/  ISETP.NE.AND P0, PT, R7, RZ, PT ;  /* 0x000000ff0700720c */ /* 0x001fda0003f05270 */
[----:B------:R-:W-:Y:S05]  /*8620*/  @P0 EXIT ;  /* 0x000000000000094d */ /* 0x000fea0003800000 */
[----:B------:R-:W-:Y:S01]  /*8630*/  LOP3.LUT P0, RZ, R5, 0xff, RZ, 0xc0, !PT ;  /* 0x000000ff05ff7812 */ /* 0x000fe2000780c0ff */
[----:B------:R-:W-:Y:S02]  /*8640*/  IMAD.MOV.U32 R11, RZ, RZ, 0x1 ;  /* 0x00000001ff0b7424 */ /* 0x000fe400078e00ff */
[----:B------:R-:W-:-:S10]  /*8650*/  IMAD.MOV.U32 R5, RZ, RZ, RZ ;  /* 0x000000ffff057224 */ /* 0x000fd400078e00ff */
[----:B------:R-:W-:Y:S05]  /*8660*/  @!P0 BRA `(.L_x_176) ;  /* 0x0000000c00708947 */ /* 0x000fea0003800000 */
[----:B------:R-:W0:Y:S01]  /*8670*/  LDC R5, c[0x0][0x28c] ;  /* 0x0000a300ff057b82 */ /* 0x000e220000000800 */
[----:B------:R-:W-:Y:S01]  /*8680*/  UMOV UR14, 0x1 ;  /* 0x00000001000e7882 */ /* 0x000fe20000000000 */
[----:B------:R-:W-:Y:S01]  /*8690*/  ULDC UR9, c[0x0][0xc] ;  /* 0x0000030000097ab9 */ /* 0x000fe20000000800 */
[----:B------:R-:W-:Y:S01]  /*86a0*/  ULDC UR12, c[0x0][0x10] ;  /* 0x00000400000c7ab9 */ /* 0x000fe20000000800 */
[----:B------:R-:W-:Y:S01]  /*86b0*/  ULDC UR5, c[0x0][0x658] ;  /* 0x0001960000057ab9 */ /* 0x000fe20000000800 */
[----:B------:R-:W-:Y:S01]  /*86c0*/  UMOV UR7, 0xffffffff ;  /* 0xffffffff00077882 */ /* 0x000fe20000000000 */
[----:B------:R-:W-:Y:S01]  /*86d0*/  BSSY B0, `(.L_x_176) ;  /* 0x00000d5000007945 */ /* 0x000fe20003800000 */
[----:B------:R-:W-:Y:S01]  /*86e0*/  USHF.L.U32 UR7, UR7, UR5, URZ ;  /* 0x0000000507077299 */ /* 0x000fe2000800063f */
[----:B------:R-:W1:Y:S01]  /*86f0*/  S2UR UR8, SR_CgaCtaId ;  /* 0x00000000000879c3 */ /* 0x000e620000008800 */
[----:B------:R-:W-:Y:S01]  /*8700*/  USHF.L.U32 UR5, UR14, UR5, URZ ;  /* 0x000000050e057299 */ /* 0x000fe2000800063f */
[----:B------:R-:W-:Y:S01]  /*8710*/  IMAD.MOV.U32 R14, RZ, RZ, 0x1 ;  /* 0x00000001ff0e7424 */ /* 0x000fe200078e00ff */
[----:B------:R-:W-:Y:S01]  /*8720*/  LOP3.LUT R15, R4, 0x2, RZ, 0xfc, !PT ;  /* 0x00000002040f7812 */ /* 0x000fe200078efcff */
[----:B------:R-:W-:Y:S01]  /*8730*/  IMAD.MOV.U32 R11, RZ, RZ, 0x1 ;  /* 0x00000001ff0b7424 */ /* 0x000fe200078e00ff */
[----:B------:R-:W-:Y:S01]  /*8740*/  ULDC UR4, c[0x0][0x600] ;  /* 0x0001800000047ab9 */ /* 0x000fe20000000800 */
[----:B------:R-:W-:Y:S01]  /*8750*/  UMOV UR15, 0x5 ;  /* 0x00000005000f7882 */ /* 0x000fe20000000000 */
[----:B------:R-:W-:-:S02]  /*8760*/  UIADD3 UR4, UR4, -0x1, URZ ;  /* 0xffffffff04047890 */ /* 0x000fc4000fffe03f */
[----:B------:R-:W-:Y:S01]  /*8770*/  ULOP3.LUT UR7, URZ, UR7, URZ, 0x33, !UPT ;  /* 0x000000073f077292 */ /* 0x000fe2000f8e333f */
[----:B------:R-:W-:Y:S01]  /*8780*/  ULDC.64 UR30, c[0x0][0x198] ;  /* 0x00006600001e7ab9 */ /* 0x000fe20000000a00 */
[----:B0-----:R-:W-:-:S05]  /*8790*/  VIADD R5, R5, 0x1f ;  /* 0x0000001f05057836 */ /* 0x001fca0000000000 */
[----:B------:R-:W-:Y:S01]  /*87a0*/  SHF.R.S32.HI R8, RZ, 0x1f, R5 ;  /* 0x0000001fff087819 */ /* 0x000fe20000011405 */
[----:B-1----:R-:W-:-:S03]  /*87b0*/  ULOP3.LUT UR10, UR8, 0x1, URZ, 0xc0, !UPT ;  /* 0x00000001080a7892 */ /* 0x002fc6000f8ec03f */
[----:B------:R-:W-:Y:S01]  /*87c0*/  LEA.HI R8, R8, R5, RZ, 0x5 ;  /* 0x0000000508087211 */ /* 0x000fe200078f28ff */
[----:B------:R-:W-:Y:S01]  /*87d0*/  USHF.R.U32.HI UR28, URZ, 0x1, UR8 ;  /* 0x000000013f1c7899 */ /* 0x000fe20008011608 */
[----:B------:R-:W-:Y:S01]  /*87e0*/  IMAD.MOV.U32 R5, RZ, RZ, RZ ;  /* 0x000000ffff057224 */ /* 0x000fe200078e00ff */
[----:B------:R-:W-:Y:S01]  /*87f0*/  USHF.L.U32 UR6, UR8, 0x6, URZ ;  /* 0x0000000608067899 */ /* 0x000fe2000800063f */
[----:B------:R-:W-:Y:S01]  /*8800*/  SHF.R.S32.HI R12, RZ, 0x5, R8 ;  /* 0x00000005ff0c7819 */ /* 0x000fe20000011408 */
[----:B------:R-:W-:Y:S02]  /*8810*/  USHF.L.U32 UR27, UR8, 0xb, URZ ;  /* 0x0000000b081b7899 */ /* 0x000fe4000800063f */
[----:B------:R-:W-:Y:S02]  /*8820*/  ULOP3.LUT UR8, UR8, 0xfffffffe, URZ, 0xc0, !UPT ;  /* 0xfffffffe08087892 */ /* 0x000fe4000f8ec03f */
[----:B------:R-:W-:Y:S01]  /*8830*/  UISETP.GT.U32.AND UP0, UPT, UR10, 0xffff, UPT ;  /* 0x0000ffff0a00788c */ /* 0x000fe2000bf04070 */
[----:B------:R-:W-:Y:S01]  /*8840*/  VIADD R10, R12, 0x1 ;  /* 0x000000010c0a7836 */ /* 0x000fe20000000000 */
[----:B------:R-:W-:-:S02]  /*8850*/  USHF.L.U32 UR13, UR14, UR8, URZ ;  /* 0x000000080e0d7299 */ /* 0x000fc4000800063f */
[----:B------:R-:W-:Y:S02]  /*8860*/  ULOP3.LUT UR11, UR8, 0x1, URZ, 0xfc, !UPT ;  /* 0x00000001080b7892 */ /* 0x000fe4000f8efc3f */
[----:B------:R-:W-:Y:S02]  /*8870*/  UIMAD.WIDE.U32 UR8, UR9, UR12, URZ ;  /* 0x0000000c090872a5 */ /* 0x000fe4000f8e003f */
[----:B------:R-:W-:Y:S01]  /*8880*/  USEL UR10, UR10, 0xffff, !UP0 ;  /* 0x0000ffff0a0a7887 */ /* 0x000fe2000c000000 */
[----:B------:R-:W-:Y:S01]  /*8890*/  ULDC UR12, c[0x0][0x14] ;  /* 0x00000500000c7ab9 */ /* 0x000fe20000000800 */
[----:B------:R-:W-:Y:S02]  /*88a0*/  USHF.L.U32 UR11, UR14, UR11, URZ ;  /* 0x0000000b0e0b7299 */ /* 0x000fe4000800063f */
[----:B------:R-:W-:Y:S02]  /*88b0*/  UIMAD.WIDE.U32 UR24, UR8, UR12, URZ ;  /* 0x0000000c081872a5 */ /* 0x000fe4000f8e003f */
[----:B------:R-:W-:-:S02]  /*88c0*/  UIMAD UR14, UR9, UR12, URZ ;  /* 0x0000000c090e72a4 */ /* 0x000fc4000f8e023f */
[----:B------:R-:W-:Y:S02]  /*88d0*/  ULOP3.LUT UR10, UR10, 0xffff, URZ, 0xc0, !UPT ;  /* 0x0000ffff0a0a7892 */ /* 0x000fe4000f8ec03f */
[----:B------:R-:W-:Y:S02]  /*88e0*/  ULOP3.LUT UR6, UR6, 0x40, URZ, 0xc0, !UPT ;  /* 0x0000004006067892 */ /* 0x000fe4000f8ec03f */
[----:B------:R-:W-:Y:S02]  /*88f0*/  ULOP3.LUT UR13, UR13, UR11, URZ, 0xfc, !UPT ;  /* 0x0000000b0d0d7292 */ /* 0x000fe4000f8efc3f */
[----:B------:R-:W-:Y:S02]  /*8900*/  UIADD3 UR14, UR25, UR14, URZ ;  /* 0x0000000e190e7290 */ /* 0x000fe4000fffe03f */
[----:B------:R-:W-:-:S12]  /*8910*/  USHF.L.U32 UR15, UR15, UR10, URZ ;  /* 0x0000000a0f0f7299 */ /* 0x000fd8000800063f */
.L_x_187:
[----:B------:R-:W-:-:S03]  /*8920*/  UMOV UR8, 0xffffffff ;  /* 0xffffffff00087882 */ /* 0x000fc60000000000 */
[----:B------:R-:W-:Y:S05]  /*8930*/  BRA.DIV UR8, `(.L_x_177) ;  /* 0x0000001e080c7947 */ /* 0x000fea000b800000 */
[----:B------:R-:W-:-:S13]  /*8940*/  ELECT P0, URZ, PT ;  /* 0x00000000003f782f */ /* 0x000fda0003800000 */
.L_x_222:
[----:B------:R-:W0:Y:S01]  /*8950*/  LDC R7, c[0x0][0x28c] ;  /* 0x0000a300ff077b82 */ /* 0x000e220000000800 */
[----:B------:R-:W-:Y:S01]  /*8960*/  BSSY B1, `(.L_x_178) ;  /* 0x000003b000017945 */ /* 0x000fe20003800000 */
[----:B0-----:R-:W-:-:S13]  /*8970*/  ISETP.LT.OR P0, PT, R7, 0x1, !P0 ;  /* 0x000000010700780c */ /* 0x001fda0004701670 */
[----:B------:R-:W-:Y:S05]  /*8980*/  @P0 BRA `(.L_x_179) ;  /* 0x0000000000e00947 */ /* 0x000fea0003800000 */
[----:B------:R-:W-:Y:S01]  /*8990*/  LEA R9, R6, UR28, 0x1 ;  /* 0x0000001c06097c11 */ /* 0x000fe2000f8e08ff */
[----:B------:R-:W-:Y:S01]  /*89a0*/  IMAD.MOV.U32 R20, RZ, RZ, RZ ;  /* 0x000000ffff147224 */ /* 0x000fe200078e00ff */
[----:B------:R-:W-:Y:S01]  /*89b0*/  LEA R17, R17, UR6, 0x7 ;  /* 0x0000000611117c11 */ /* 0x000fe2000f8e38ff */
[----:B------:R-:W-:Y:S02]  /*89c0*/  IMAD.MOV.U32 R6, RZ, RZ, R10 ;  /* 0x000000ffff067224 */ /* 0x000fe400078e000a */
[----:B------:R-:W-:Y:S02]  /*89d0*/  IMAD.MOV.U32 R7, RZ, RZ, R11 ;  /* 0x000000ffff077224 */ /* 0x000fe400078e000b */
[----:B------:R-:W-:Y:S02]  /*89e0*/  IMAD.MOV.U32 R8, RZ, RZ, R5 ;  /* 0x000000ffff087224 */ /* 0x000fe400078e0005 */
[----:B------:R-:W-:-:S07]  /*89f0*/  IMAD.SHL.U32 R19, R9, 0x40, RZ ;  /* 0x0000004009137824 */ /* 0x000fce00078e00ff */
.L_x_182:
[----:B------:R-:W0:Y:S01]  /*8a00*/  S2R R18, SR_CgaCtaId ;  /* 0x0000000000127919 */ /* 0x000e220000008800 */
[----:B------:R-:W-:Y:S02]  /*8a10*/  MOV R9, 0x400 ;  /* 0x0000040000097802 */ /* 0x000fe40000000f00 */
[----:B------:R-:W-:-:S13]  /*8a20*/  LOP3.LUT P1, RZ, R0, 0x7f, RZ, 0xc0, !PT ;  /* 0x0000007f00ff7812 */ /* 0x000fda000782c0ff */
[----:B------:R-:W1:Y:S01]  /*8a30*/  @!P1 LDC R13, c[0x0][0x500] ;  /* 0x00014000ff0d9b82 */ /* 0x000e620000000800 */
[----:B0-----:R-:W-:Y:S02]  /*8a40*/  LEA R21, R18, R9, 0x18 ;  /* 0x0000000912157211 */ /* 0x001fe400078ec0ff */
[----:B------:R-:W-:-:S03]  /*8a50*/  SHF.L.U32 R9, R7, 0x1f, RZ ;  /* 0x0000001f07097819 */ /* 0x000fc600000006ff */
[----:B------:R-:W-:-:S04]  /*8a60*/  IMAD R18, R8, 0x8, R21 ;  /* 0x0000000808127824 */ /* 0x000fc800078e0215 */
[----:B------:R-:W0:Y:S02]  /*8a70*/  SYNCS.PHASECHK.TRANS64.TRYWAIT P0, [R18+URZ+0xe0], R9 ;  /* 0x0000e009120075a7 */ /* 0x000e24000800017f */
[----:B01----:R-:W-:Y:S05]  /*8a80*/  @!P0 BRA `(.L_x_180) ;  /* 0x0000001800d88947 */ /* 0x003fea0003800000 */
.L_x_223:
[----:B0-----:R-:W-:Y:S01]  /*8a90*/  PRMT R9, R15, 0x9910, RZ ;  /* 0x000099100f097816 */ /* 0x001fe200000000ff */
[----:B------:R0:W-:Y:S03]  /*8aa0*/  @!P1 SYNCS.ARRIVE.TRANS64 RZ, [R18+URZ], R13 ;  /* 0x0000000d12ff99a7 */ /* 0x0001e6000800003f */
[----:B------:R-:W-:-:S13]  /*8ab0*/  ISETP.NE.AND P0, PT, R9, 0x2, PT ;  /* 0x000000020900780c */ /* 0x000fda0003f05270 */
[----:B0-----:R-:W-:Y:S05]  /*8ac0*/  @P0 BRA `(.L_x_181) ;  /* 0x0000000000040947 */ /* 0x001fea0003800000 */
[----:B------:R-:W-:Y:S01]  /*8ad0*/  BPT.TRAP 0x1 ;  /* 0x000000040000795c */ /* 0x000fe20000300000 */
.L_x_181:
[----:B------:R-:W-:Y:S01]  /*8ae0*/  R2UR UR8, R8 ;  /* 0x00000000080872ca */ /* 0x000fe200000e0000 */
[----:B------:R-:W-:Y:S01]  /*8af0*/  VIADD R6, R6, 0xffffffff ;  /* 0xffffffff06067836 */ /* 0x000fe20000000000 */
[----:B------:R-:W-:Y:S01]  /*8b00*/  R2UR UR22, R21 ;  /* 0x00000000151672ca */ /* 0x000fe200000e0000 */
[----:B------:R-:W-:Y:S01]  /*8b10*/  UIADD3 UR16, UP0, UR30, 0xf0, URZ ;  /* 0x000000f01e107890 */ /* 0x000fe2000ff1e03f */
[----:B------:R-:W-:Y:S01]  /*8b20*/  R2UR UR23, R19 ;  /* 0x00000000131772ca */ /* 0x000fe200000e0000 */
[----:B------:R-:W-:Y:S01]  /*8b30*/  UIADD3 UR32, UP1, UR30, 0x1f0, URZ ;  /* 0x000001f01e207890 */ /* 0x000fe2000ff3e03f */
[----:B------:R-:W-:Y:S01]  /*8b40*/  R2UR UR9, R18 ;  /* 0x00000000120972ca */ /* 0x000fe200000e0000 */
[----:B------:R-:W-:Y:S01]  /*8b50*/  UIADD3.X UR17, URZ, UR31, URZ, UP0, !UPT ;  /* 0x0000001f3f117290 */ /* 0x000fe200087fe43f */
[----:B------:R-:W-:Y:S01]  /*8b60*/  R2UR UR10, R20 ;  /* 0x00000000140a72ca */ /* 0x000fe200000e0000 */
[----:B------:R-:W-:Y:S01]  /*8b70*/  UPRMT UR20, URZ, 0x5410, UR15 ;  /* 0x000054103f147896 */ /* 0x000fe2000800000f */
[----:B------:R-:W-:Y:S01]  /*8b80*/  R2UR UR12, R16 ;  /* 0x00000000100c72ca */ /* 0x000fe200000e0000 */
[----:B------:R-:W-:Y:S01]  /*8b90*/  VIADD R8, R8, 0x1 ;  /* 0x0000000108087836 */ /* 0x000fe20000000000 */
[----:B------:R-:W-:Y:S01]  /*8ba0*/  R2UR UR26, R17 ;  /* 0x00000000111a72ca */ /* 0x000fe200000e0000 */
[----:B------:R-:W-:Y:S01]  /*8bb0*/  USHF.L.U32 UR8, UR8, 0xc, URZ ;  /* 0x0000000c08087899 */ /* 0x000fe2000800063f */
[----:B------:R-:W-:Y:S01]  /*8bc0*/  ISETP.GT.AND P1, PT, R6, 0x1, PT ;  /* 0x000000010600780c */ /* 0x000fe20003f24270 */
[----:B------:R-:W-:Y:S01]  /*8bd0*/  UPRMT UR29, URZ, 0x5410, UR13 ;  /* 0x000054103f1d7896 */ /* 0x000fe2000800000d */
[----:B------:R-:W-:Y:S01]  /*8be0*/  ISETP.NE.AND P0, PT, R8, 0x1c, PT ;  /* 0x0000001c0800780c */ /* 0x000fe20003f05270 */
[----:B------:R-:W-:Y:S01]  /*8bf0*/  ULEA UR11, UR28, UR8, 0xb ;  /* 0x000000081c0b7291 */ /* 0x000fe2000f8e583f */
[----:B------:R-:W-:Y:S01]  /*8c00*/  VIADD R20, R20, 0x20 ;  /* 0x0000002014147836 */ /* 0x000fe20000000000 */
[----:B------:R-:W-:Y:S01]  /*8c10*/  ULOP3.LUT UR8, UR8, 0x800, UR27, 0xf8, !UPT ;  /* 0x0000080008087892 */ /* 0x000fe2000f8ef81b */
[----:B------:R-:W-:Y:S01]  /*8c20*/  SEL R18, RZ, 0x1, P0 ;  /* 0x00000001ff127807 */ /* 0x000fe20000000000 */
[----:B------:R-:W-:Y:S01]  /*8c30*/  UIADD3 UR21, UR22, 0x280, UR11 ;  /* 0x0000028016157890 */ /* 0x000fe2000fffe00b */
[----:B------:R-:W-:Y:S01]  /*8c40*/  SEL R8, R8, RZ, P0 ;  /* 0x000000ff08087207 */ /* 0x000fe20000000000 */
[----:B------:R-:W-:Y:S01]  /*8c50*/  UIADD3 UR22, UR22, 0x1c280, UR8 ;  /* 0x0001c28016167890 */ /* 0x000fe2000fffe008 */
[----:B------:R-:W-:Y:S01]  /*8c60*/  LOP3.LUT R7, R7, R18, RZ, 0x3c, !PT ;  /* 0x0000001207077212 */ /* 0x000fe200078e3cff */
[----:B------:R-:W-:Y:S01]  /*8c70*/  UIADD3.X UR33, URZ, UR31, URZ, UP1, !UPT ;  /* 0x0000001f3f217290 */ /* 0x000fe20008ffe43f */
[----:B------:R-:W-:Y:S01]  /*8c80*/  UMOV UR18, 0x0 ;  /* 0x0000000000127882 */ /* 0x000fe20000000000 */
[----:B------:R-:W-:Y:S01]  /*8c90*/  UMOV UR19, 0x10000000 ;  /* 0x1000000000137882 */ /* 0x000fe20000000000 */
[----:B------:R-:W-:Y:S01]  /*8ca0*/  UMOV UR11, UR23 ;  /* 0x00000017000b7c82 */ /* 0x000fe20008000000 */
[----:B------:R-:W-:-:S02]  /*8cb0*/  UMOV UR8, UR21 ;  /* 0x0000001500087c82 */ /* 0x000fc40008000000 */
[----:B------:R0:W-:Y:S02]  /*8cc0*/  UTMALDG.3D.MULTICAST [UR8], [UR16], UR20, desc[UR18] ;  /* 0x00001208100073b4 */ /* 0x0001e40008011814 */
[----:B0-----:R-:W-:Y:S01]  /*8cd0*/  UMOV UR8, UR22 ;  /* 0x0000001600087c82 */ /* 0x001fe20008000000 */
[----:B------:R-:W-:Y:S02]  /*8ce0*/  UMOV UR11, UR26 ;  /* 0x0000001a000b7c82 */ /* 0x000fe40008000000 */
[----:B------:R0:W-:Y:S02]  /*8cf0*/  UTMALDG.3D.MULTICAST [UR8], [UR32], UR29, desc[UR18] ;  /* 0x00001208200073b4 */ /* 0x0001e4000801181d */
[----:B0-----:R-:W-:Y:S05]  /*8d00*/  @P1 BRA `(.L_x_182) ;  /* 0xfffffffc003c1947 */ /* 0x001fea000383ffff */
.L_x_179:
[----:B------:R-:W-:Y:S05]  /*8d10*/  BSYNC B1 ;  /* 0x0000000000017941 */ /* 0x000fea0003800000 */
.L_x_178:
[----:B------:R-:W-:Y:S01]  /*8d20*/  LOP3.LUT P3, RZ, R14, 0xff, RZ, 0xc0, !PT ;  /* 0x000000ff0eff7812 */ /* 0x000fe2000786c0ff */
[C---:B------:R-:W-:Y:S01]  /*8d30*/  IMAD.IADD R5, R12.reuse, 0x1, R5 ;  /* 0x000000010c057824 */ /* 0x040fe200078e0205 */
[----:B------:R-:W-:Y:S01]  /*8d40*/  ULDC.64 UR8, c[0x0][0x650] ;  /* 0x0001940000087ab9 */ /* 0x000fe20000000a00 */
[C---:B------:R-:W-:Y:S01]  /*8d50*/  ISETP.GE.U32.AND P1, PT, R12.reuse, 0x1c, PT ;  /* 0x0000001c0c00780c */ /* 0x040fe20003f26070 */
[----:B------:R-:W-:Y:S01]  /*8d60*/  BSSY B1, `(.L_x_183) ;  /* 0x0000069000017945 */ /* 0x000fe20003800000 */
[----:B------:R-:W-:Y:S01]  /*8d70*/  IMAD.MOV.U32 R17, RZ, RZ, -0x1 ;  /* 0xffffffffff117424 */ /* 0x000fe200078e00ff */
[----:B------:R-:W-:Y:S01]  /*8d80*/  ISETP.GT.U32.AND P0, PT, R5, 0x1b, PT ;  /* 0x0000001b0500780c */ /* 0x000fe20003f04070 */
[----:B------:R-:W-:Y:S01]  /*8d90*/  IMAD.MOV.U32 R16, RZ, RZ, -0x1 ;  /* 0xffffffffff107424 */ /* 0x000fe200078e00ff */
[----:B------:R-:W-:Y:S02]  /*8da0*/  PRMT R14, RZ, 0x7610, R14 ;  /* 0x00007610ff0e7816 */ /* 0x000fe4000000000e */
[----:B------:R-:W-:-:S03]  /*8db0*/  ISETP.LT.U32.AND P0, PT, R12, 0x1c, P0 ;  /* 0x0000001c0c00780c */ /* 0x000fc60000701070 */
[----:B------:R-:W0:Y:S01]  /*8dc0*/  @P3 S2R R7, SR_CgaCtaId ;  /* 0x0000000000073919 */ /* 0x000e220000008800 */
[----:B------:R-:W-:Y:S02]  /*8dd0*/  @P3 MOV R6, 0x400 ;  /* 0x0000040000063802 */ /* 0x000fe40000000f00 */
[----:B------:R-:W-:-:S04]  /*8de0*/  SEL R8, RZ, 0x1, !P0 ;  /* 0x00000001ff087807 */ /* 0x000fc80004000000 */
[----:B------:R-:W-:Y:S02]  /*8df0*/  LOP3.LUT R11, R11, R8, RZ, 0x3c, !PT ;  /* 0x000000080b0b7212 */ /* 0x000fe400078e3cff */
[----:B0-----:R-:W-:-:S04]  /*8e00*/  @P3 LEA R6, R7, R6, 0x18 ;  /* 0x0000000607063211 */ /* 0x001fc800078ec0ff */
[----:B------:R0:W-:Y:S01]  /*8e10*/  @P3 SYNCS.ARRIVE.TRANS64.A1T0 RZ, [R6+URZ+0x1d8], RZ ;  /* 0x0001d8ff06ff39a7 */ /* 0x0001e2000810003f */
[----:B------:R-:W-:-:S04]  /*8e20*/  IADD3 R2, P3, R2, UR24, RZ ;  /* 0x0000001802027c10 */ /* 0x000fc8000ff7e0ff */
[----:B------:R-:W-:Y:S02]  /*8e30*/  IADD3.X R3, R3, UR14, RZ, P3, !PT ;  /* 0x0000000e03037c10 */ /* 0x000fe40009ffe4ff */
[----:B------:R-:W-:Y:S02]  /*8e40*/  ISETP.GE.U32.AND P0, PT, R2, UR8, PT ;  /* 0x0000000802007c0c */ /* 0x000fe4000bf06070 */
[----:B0-----:R-:W-:Y:S02]  /*8e50*/  SHF.R.U32.HI R6, RZ, 0x2, R5 ;  /* 0x00000002ff067819 */ /* 0x001fe40000011605 */
[----:B------:R-:W-:-:S03]  /*8e60*/  ISETP.GE.U32.AND.EX P0, PT, R3, UR9, PT, P0 ;  /* 0x0000000903007c0c */ /* 0x000fc6000bf06100 */
[----:B------:R-:W-:-:S04]  /*8e70*/  IMAD.WIDE.U32 R6, R6, 0x24924925, RZ ;  /* 0x2492492506067825 */ /* 0x000fc800078e00ff */
[----:B------:R-:W-:Y:S01]  /*8e80*/  IMAD R5, R7, -0x1c, R5 ;  /* 0xffffffe407057824 */ /* 0x000fe200078e0205 */
[--C-:B------:R-:W-:Y:S01]  /*8e90*/  @P1 LOP3.LUT R11, R11, 0x1, R7.reuse, 0x78, !PT ;  /* 0x000000010b0b1812 */ /* 0x100fe200078e7807 */
[----:B------:R-:W-:Y:S01]  /*8ea0*/  IMAD.MOV.U32 R6, RZ, RZ, -0x1 ;  /* 0xffffffffff067424 */ /* 0x000fe200078e00ff */
[----:B------:R-:W-:-:S03]  /*8eb0*/  PRMT R7, RZ, 0x7610, R7 ;  /* 0x00007610ff077816 */ /* 0x000fc60000000007 */
[----:B------:R-:W-:Y:S05]  /*8ec0*/  @P0 BRA `(.L_x_184) ;  /* 0x0000000400480947 */ /* 0x000fea0003800000 */
[----:B------:R-:W0:Y:S01]  /*8ed0*/  S2R R17, SR_CTAID.X ;  /* 0x0000000000117919 */ /* 0x000e220000002500 */
[----:B------:R-:W-:Y:S01]  /*8ee0*/  ULDC.64 UR8, c[0x0][0x628] ;  /* 0x00018a0000087ab9 */ /* 0x000fe20000000a00 */
[----:B------:R-:W1:Y:S01]  /*8ef0*/  LDC R18, c[0x0][0x144] ;  /* 0x00005100ff127b82 */ /* 0x000e620000000800 */
[----:B------:R-:W-:Y:S01]  /*8f00*/  ISETP.NE.U32.AND P0, PT, RZ, UR8, PT ;  /* 0x00000008ff007c0c */ /* 0x000fe2000bf05070 */
[----:B------:R-:W2:Y:S01]  /*8f10*/  S2R R13, SR_CTAID.Y ;  /* 0x00000000000d7919 */ /* 0x000ea20000002600 */
[----:B------:R-:W-:Y:S01]  /*8f20*/  ULDC UR10, c[0x0][0x150] ;  /* 0x00005400000a7ab9 */ /* 0x000fe20000000800 */
[----:B------:R-:W-:Y:S01]  /*8f30*/  ULDC UR11, c[0x0][0x630] ;  /* 0x00018c00000b7ab9 */ /* 0x000fe20000000800 */
[----:B------:R-:W-:Y:S01]  /*8f40*/  ISETP.NE.AND.EX P0, PT, RZ, UR9, PT, P0 ;  /* 0x00000009ff007c0c */ /* 0x000fe2000bf05300 */
[----:B------:R-:W-:Y:S01]  /*8f50*/  IMAD.MOV.U32 R6, RZ, RZ, R2 ;  /* 0x000000ffff067224 */ /* 0x000fe200078e0002 */
[----:B0-----:R-:W-:-:S05]  /*8f60*/  I2FP.F32.U32 R7, R17 ;  /* 0x0000001100077245 */ /* 0x001fca0000201000 */
[----:B------:R-:W-:Y:S01]  /*8f70*/  FMUL R20, R7, UR10 ;  /* 0x0000000a07147c20 */ /* 0x000fe20008400000 */
[----:B------:R-:W-:-:S05]  /*8f80*/  IMAD.MOV.U32 R7, RZ, RZ, R3 ;  /* 0x000000ffff077224 */ /* 0x000fca00078e0003 */
[----:B--2---:R-:W-:Y:S05]  /*8f90*/  @!P0 BRA `(.L_x_185) ;  /* 0x0000000000288947 */ /* 0x004fea0003800000 */
[----:B------:R-:W-:Y:S02]  /*8fa0*/  ULDC UR10, c[0x0][0x634] ;  /* 0x00018d00000a7ab9 */ /* 0x000fe40000000800 */
[----:B------:R-:W-:-:S05]  /*8fb0*/  IADD3 R7, P0, R2, UR10, RZ ;  /* 0x0000000a02077c10 */ /* 0x000fca000ff1e0ff */
[----:B------:R-:W-:-:S04]  /*8fc0*/  IMAD.X R19, RZ, RZ, R3, P0 ;  /* 0x000000ffff137224 */ /* 0x000fc800000e0603 */
[----:B------:R-:W-:-:S04]  /*8fd0*/  IMAD.WIDE.U32 R8, R19, UR8, RZ ;  /* 0x0000000813087c25 */ /* 0x000fc8000f8e00ff */
[----:B------:R-:W-:-:S04]  /*8fe0*/  IMAD.WIDE.U32 R8, P0, R7, UR9, R8 ;  /* 0x0000000907087c25 */ /* 0x000fc8000f800008 */
[----:B------:R-:W-:-:S04]  /*8ff0*/  IMAD.WIDE.U32 R6, R7, UR8, RZ ;  /* 0x0000000807067c25 */ /* 0x000fc8000f8e00ff */
[----:B------:R-:W-:Y:S01]  /*9000*/  IMAD.MOV.U32 R6, RZ, RZ, R9 ;  /* 0x000000ffff067224 */ /* 0x000fe200078e0009 */
[----:B------:R-:W-:Y:S01]  /*9010*/  IADD3 RZ, P1, R7, R8, RZ ;  /* 0x0000000807ff7210 */ /* 0x000fe20007f3e0ff */
[----:B------:R-:W-:-:S04]  /*9020*/  IMAD.X R7, RZ, RZ, RZ, P0 ;  /* 0x000000ffff077224 */ /* 0x000fc800000e06ff */
[----:B------:R-:W-:-:S08]  /*9030*/  IMAD.WIDE.U32.X R6, R19, UR9, R6, P1 ;  /* 0x0000000913067c25 */ /* 0x000fd000088e0406 */
.L_x_185:
[--C-:B------:R-:W-:Y:S01]  /*9040*/  SHF.R.U64 R16, R6, UR11, R7.reuse ;  /* 0x0000000b06107c19 */ /* 0x100fe20008001207 */
[----:B------:R-:W0:Y:S01]  /*9050*/  F2I.U32.TRUNC.NTZ R20, R20 ;  /* 0x0000001400147305 */ /* 0x000e22000020f000 */
[----:B------:R-:W-:Y:S01]  /*9060*/  SHF.R.U32.HI R6, RZ, UR11, R7 ;  /* 0x0000000bff067c19 */ /* 0x000fe20008011607 */
[----:B------:R-:W-:Y:S01]  /*9070*/  ULDC.64 UR8, c[0x0][0x620] ;  /* 0x0001880000087ab9 */ /* 0x000fe20000000a00 */
[----:B------:R-:W-:Y:S01]  /*9080*/  IADD3 R9, P0, RZ, -R16, RZ ;  /* 0x80000010ff097210 */ /* 0x000fe20007f1e0ff */
[----:B------:R-:W-:-:S04]  /*9090*/  ULDC.64 UR10, c[0x0][0x640] ;  /* 0x00019000000a7ab9 */ /* 0x000fc80000000a00 */
[----:B------:R-:W-:Y:S01]  /*90a0*/  IMAD.X R6, RZ, RZ, ~R6, P0 ;  /* 0x000000ffff067224 */ /* 0x000fe200000e0e06 */
[----:B------:R-:W-:-:S03]  /*90b0*/  ISETP.NE.U32.AND P0, PT, RZ, UR10, PT ;  /* 0x0000000aff007c0c */ /* 0x000fc6000bf05070 */
[----:B------:R-:W-:Y:S01]  /*90c0*/  IMAD R8, R6, UR8, RZ ;  /* 0x0000000806087c24 */ /* 0x000fe2000f8e02ff */
[----:B------:R-:W-:Y:S01]  /*90d0*/  ISETP.NE.AND.EX P0, PT, RZ, UR11, PT, P0 ;  /* 0x0000000bff007c0c */ /* 0x000fe2000bf05300 */
[----:B------:R-:W-:Y:S01]  /*90e0*/  IMAD.WIDE.U32 R6, R9, UR8, R2 ;  /* 0x0000000809067c25 */ /* 0x000fe2000f8e0002 */
[----:B------:R-:W-:-:S03]  /*90f0*/  ULDC UR8, c[0x0][0x618] ;  /* 0x0001860000087ab9 */ /* 0x000fc60000000800 */
[----:B------:R-:W-:Y:S01]  /*9100*/  IMAD R9, R9, UR9, R8 ;  /* 0x0000000909097c24 */ /* 0x000fe2000f8e0208 */
[----:B------:R-:W-:Y:S01]  /*9110*/  ULDC UR9, c[0x0][0x154] ;  /* 0x0000550000097ab9 */ /* 0x000fe20000000800 */
[----:B0-----:R-:W-:Y:S02]  /*9120*/  IMAD.MOV R8, RZ, RZ, -R20 ;  /* 0x000000ffff087224 */ /* 0x001fe400078e0a14 */
[----:B------:R-:W-:Y:S01]  /*9130*/  IMAD.IADD R7, R7, 0x1, R9 ;  /* 0x0000000107077824 */ /* 0x000fe200078e0209 */
[----:B------:R-:W0:Y:S01]  /*9140*/  LDC R20, c[0x0][0x148] ;  /* 0x00005200ff147b82 */ /* 0x000e220000000800 */
[----:B-1----:R-:W-:Y:S01]  /*9150*/  IMAD R17, R18, R8, R17 ;  /* 0x0000000812117224 */ /* 0x002fe200078e0211 */
[----:B------:R-:W-:Y:S02]  /*9160*/  I2FP.F32.U32 R8, R13 ;  /* 0x0000000d00087245 */ /* 0x000fe40000201000 */
[--C-:B------:R-:W-:Y:S02]  /*9170*/  SHF.R.U64 R18, R6, UR8, R7.reuse ;  /* 0x0000000806127c19 */ /* 0x100fe40008001207 */
[----:B------:R-:W-:Y:S01]  /*9180*/  SHF.R.U32.HI R7, RZ, UR8, R7 ;  /* 0x00000008ff077c19 */ /* 0x000fe20008011607 */
[----:B------:R-:W-:Y:S01]  /*9190*/  FMUL R8, R8, UR9 ;  /* 0x0000000908087c20 */ /* 0x000fe20008400000 */
[----:B------:R-:W-:-:S02]  /*91a0*/  ULDC UR8, c[0x0][0x608] ;  /* 0x0001820000087ab9 */ /* 0x000fc40000000800 */
[--C-:B------:R-:W-:Y:S01]  /*91b0*/  SHF.R.U64 R22, R18, UR8, R7.reuse ;  /* 0x0000000812167c19 */ /* 0x100fe20008001207 */
[----:B------:R1:W2:Y:S01]  /*91c0*/  F2I.U32.TRUNC.NTZ R23, R8 ;  /* 0x0000000800177305 */ /* 0x0002a2000020f000 */
[----:B------:R-:W-:Y:S01]  /*91d0*/  SHF.R.U32.HI R7, RZ, UR8, R7 ;  /* 0x00000008ff077c19 */ /* 0x000fe20008011607 */
[----:B------:R-:W-:-:S03]  /*91e0*/  ULDC UR8, c[0x0][0x658] ;  /* 0x0001960000087ab9 */ /* 0x000fc60000000800 */
[--C-:B------:R-:W-:Y:S02]  /*91f0*/  SHF.R.U64 R19, R22, UR8, R7.reuse ;  /* 0x0000000816137c19 */ /* 0x100fe40008001207 */
[----:B------:R-:W-:-:S03]  /*9200*/  SHF.R.U32.HI R21, RZ, UR8, R7 ;  /* 0x00000008ff157c19 */ /* 0x000fc60008011607 */
[----:B------:R-:W-:Y:S02]  /*9210*/  IMAD.MOV.U32 R6, RZ, RZ, R19 ;  /* 0x000000ffff067224 */ /* 0x000fe400078e0013 */
[----:B------:R-:W-:Y:S01]  /*9220*/  IMAD.MOV.U32 R7, RZ, RZ, R21 ;  /* 0x000000ffff077224 */ /* 0x000fe200078e0015 */
[----:B-1----:R-:W-:Y:S06]  /*9230*/  @!P0 BRA `(.L_x_186) ;  /* 0x0000000000288947 */ /* 0x002fec0003800000 */
        /* <DEDUP_REMOVED lines=10> */
.L_x_186:
[----:B------:R-:W-:Y:S01]  /*92e0*/  ULDC UR8, c[0x0][0x648] ;  /* 0x0001920000087ab9 */ /* 0x000fe20000000800 */
[----:B--2---:R-:W-:Y:S01]  /*92f0*/  IMAD.MOV R23, RZ, RZ, -R23 ;  /* 0x000000ffff177224 */ /* 0x004fe200078e0a17 */
[----:B------:R-:W-:Y:S01]  /*9300*/  SHF.R.U64 R7, R6, UR8, R7 ;  /* 0x0000000806077c19 */ /* 0x000fe20008001207 */
[----:B------:R-:W-:Y:S01]  /*9310*/  ULDC UR8, c[0x0][0x638] ;  /* 0x00018e0000087ab9 */ /* 0x000fe20000000800 */
[----:B------:R-:W-:Y:S01]  /*9320*/  LOP3.LUT R6, R22, UR7, RZ, 0xc0, !PT ;  /* 0x0000000716067c12 */ /* 0x000fe2000f8ec0ff */
[----:B0-----:R-:W-:Y:S01]  /*9330*/  @P2 IMAD R17, R20, R23, R13 ;  /* 0x0000001714112224 */ /* 0x001fe200078e020d */
[----:B------:R-:W-:Y:S01]  /*9340*/  LOP3.LUT R18, R18, UR4, RZ, 0xc0, !PT ;  /* 0x0000000412127c12 */ /* 0x000fe2000f8ec0ff */
[----:B------:R-:W-:Y:S01]  /*9350*/  IMAD.MOV R8, RZ, RZ, -R7 ;  /* 0x000000ffff087224 */ /* 0x000fe200078e0a07 */
[----:B------:R-:W-:Y:S01]  /*9360*/  ULDC UR9, c[0x0][0x610] ;  /* 0x0001840000097ab9 */ /* 0x000fe20000000800 */
[----:B------:R-:W-:Y:S02]  /*9370*/  IMAD R6, R7, UR5, R6 ;  /* 0x0000000507067c24 */ /* 0x000fe4000f8e0206 */
[----:B------:R-:W-:Y:S01]  /*9380*/  IMAD R19, R8, UR8, R19 ;  /* 0x0000000808137c24 */ /* 0x000fe2000f8e0213 */
[----:B------:R-:W-:Y:S01]  /*9390*/  ULDC UR8, c[0x0][0x600] ;  /* 0x0001800000087ab9 */ /* 0x000fe20000000800 */
[----:B------:R-:W-:-:S02]  /*93a0*/  IMAD R6, R6, UR9, R17 ;  /* 0x0000000906067c24 */ /* 0x000fc4000f8e0211 */
[----:B------:R-:W-:Y:S02]  /*93b0*/  IMAD R19, R19, UR8, R18 ;  /* 0x0000000813137c24 */ /* 0x000fe4000f8e0212 */
[----:B------:R-:W-:-:S03]  /*93c0*/  IMAD.MOV.U32 R7, RZ, RZ, 0x1 ;  /* 0x00000001ff077424 */ /* 0x000fc600078e00ff */
[----:B------:R-:W-:Y:S02]  /*93d0*/  SEL R17, R19, R6, !P2 ;  /* 0x0000000613117207 */ /* 0x000fe40005000000 */
[----:B------:R-:W-:-:S07]  /*93e0*/  SEL R6, R6, R19, !P2 ;  /* 0x0000001306067207 */ /* 0x000fce0005000000 */
.L_x_184:
[----:B------:R-:W-:Y:S05]  /*93f0*/  BSYNC B1 ;  /* 0x0000000000017941 */ /* 0x000fea0003800000 */
.L_x_183:
[----:B------:R-:W-:-:S13]  /*9400*/  LOP3.LUT P0, RZ, R7, 0xff, RZ, 0xc0, !PT ;  /* 0x000000ff07ff7812 */ /* 0x000fda000780c0ff */
[----:B------:R-:W-:Y:S05]  /*9410*/  @P0 BRA `(.L_x_187) ;  /* 0xfffffff400400947 */ /* 0x000fea000383ffff */
[----:B------:R-:W-:Y:S05]  /*9420*/  BSYNC B0 ;  /* 0x0000000000007941 */ /* 0x000fea0003800000 */
.L_x_176:
[----:B------:R-:W-:-:S03]  /*9430*/  UMOV UR8, 0xffffffff ;  /* 0xffffffff00087882 */ /* 0x000fc60000000000 */
[----:B------:R-:W-:Y:S05]  /*9440*/  BRA.DIV UR8, `(.L_x_188) ;  /* 0x00000012087c7947 */ /* 0x000fea000b800000 */
[----:B------:R-:W-:-:S13]  /*9450*/  ELECT P0, URZ, PT ;  /* 0x00000000003f782f */ /* 0x000fda0003800000 */
.L_x_226:
[----:B------:R-:W-:Y:S04]  /*9460*/  BSSY B0, `(.L_x_189) ;  /* 0x0000103000007945 */ /* 0x000fe80003800000 */
[----:B------:R-:W-:Y:S05]  /*9470*/  @!P0 BRA `(.L_x_190) ;  /* 0x0000001000048947 */ /* 0x000fea0003800000 */
[----:B------:R-:W-:-:S04]  /*9480*/  LOP3.LUT R4, R4, 0x2, RZ, 0xfc, !PT ;  /* 0x0000000204047812 */ /* 0x000fc800078efcff */
[----:B------:R-:W-:-:S13]  /*9490*/  ISETP.NE.AND P0, PT, R4, 0x3, PT ;  /* 0x000000030400780c */ /* 0x000fda0003f05270 */
[----:B------:R-:W-:Y:S05]  /*94a0*/  @!P0 BRA `(.L_x_191) ;  /* 0x0000000000048947 */ /* 0x000fea0003800000 */
[----:B------:R-:W-:Y:S01]  /*94b0*/  BPT.TRAP 0x1 ;  /* 0x000000040000795c */ /* 0x000fe20000300000 */
.L_x_191:
[----:B------:R-:W0:Y:S01]  /*94c0*/  S2R R3, SR_CgaCtaId ;  /* 0x0000000000037919 */ /* 0x000e220000008800 */
[----:B------:R-:W-:-:S04]  /*94d0*/  MOV R0, 0x400 ;  /* 0x0000040000007802 */ /* 0x000fc80000000f00 */
[----:B0-----:R-:W-:Y:S02]  /*94e0*/  LEA R0, R3, R0, 0x18 ;  /* 0x0000000003007211 */ /* 0x001fe400078ec0ff */
[----:B------:R-:W-:-:S03]  /*94f0*/  SHF.L.U32 R3, R11, 0x1f, RZ ;  /* 0x0000001f0b037819 */ /* 0x000fc600000006ff */
[----:B------:R-:W-:-:S04]  /*9500*/  VIADD R0, R0, 0xe0 ;  /* 0x000000e000007836 */ /* 0x000fc80000000000 */
[C---:B------:R-:W-:Y:S02]  /*9510*/  IMAD R6, R5.reuse, 0x8, R0 ;  /* 0x0000000805067824 */ /* 0x040fe400078e0200 */
[----:B------:R-:W-:Y:S02]  /*9520*/  VIADD R5, R5, 0x1 ;  /* 0x0000000105057836 */ /* 0x000fe40000000000 */
[----:B------:R-:W0:Y:S03]  /*9530*/  SYNCS.PHASECHK.TRANS64.TRYWAIT P0, [R6+URZ], R3 ;  /* 0x00000003060075a7 */ /* 0x000e26000800017f */
[----:B------:R-:W-:-:S04]  /*9540*/  ISETP.NE.AND P1, PT, R5, 0x1c, PT ;  /* 0x0000001c0500780c */ /* 0x000fc80003f25270 */
[----:B------:R-:W-:Y:S02]  /*9550*/  SEL R2, RZ, 0x1, P1 ;  /* 0x00000001ff027807 */ /* 0x000fe40000800000 */
[----:B------:R-:W-:Y:S02]  /*9560*/  SEL R5, R5, RZ, P1 ;  /* 0x000000ff05057207 */ /* 0x000fe40000800000 */
[----:B------:R-:W-:-:S03]  /*9570*/  LOP3.LUT R8, R11, R2, RZ, 0x3c, !PT ;  /* 0x000000020b087212 */ /* 0x000fc600078e3cff */
[----:B------:R-:W-:Y:S01]  /*9580*/  IMAD R7, R5, 0x8, R0 ;  /* 0x0000000805077824 */ /* 0x000fe200078e0200 */
[----:B------:R-:W-:Y:S01]  /*9590*/  SHF.L.U32 R4, R8, 0x1f, RZ ;  /* 0x0000001f08047819 */ /* 0x000fe200000006ff */
[----:B0-----:R-:W-:Y:S06]  /*95a0*/  @!P0 BRA `(.L_x_192) ;  /* 0x0000001000448947 */ /* 0x001fec0003800000 */
.L_x_227:
[----:B------:R-:W1:Y:S01]  /*95b0*/  SYNCS.PHASECHK.TRANS64.TRYWAIT P0, [R7+URZ], R4 ;  /* 0x00000004070075a7 */ /* 0x000e62000800017f */
[----:B------:R-:W-:-:S05]  /*95c0*/  VIADD R2, R5, 0x1 ;  /* 0x0000000105027836 */ /* 0x000fca0000000000 */
[----:B------:R-:W-:-:S04]  /*95d0*/  ISETP.NE.AND P1, PT, R2, 0x1c, PT ;  /* 0x0000001c0200780c */ /* 0x000fc80003f25270 */
[----:B0-----:R-:W-:Y:S02]  /*95e0*/  SEL R3, RZ, 0x1, P1 ;  /* 0x00000001ff037807 */ /* 0x001fe40000800000 */
[----:B------:R-:W-:Y:S02]  /*95f0*/  SEL R9, R2, RZ, P1 ;  /* 0x000000ff02097207 */ /* 0x000fe40000800000 */
[----:B------:R-:W-:-:S03]  /*9600*/  LOP3.LUT R8, R8, R3, RZ, 0x3c, !PT ;  /* 0x0000000308087212 */ /* 0x000fc600078e3cff */
[----:B------:R-:W-:Y:S01]  /*9610*/  IMAD R6, R9, 0x8, R0 ;  /* 0x0000000809067824 */ /* 0x000fe200078e0200 */
[----:B------:R-:W-:Y:S01]  /*9620*/  SHF.L.U32 R5, R8, 0x1f, RZ ;  /* 0x0000001f08057819 */ /* 0x000fe200000006ff */
[----:B-1----:R-:W-:Y:S06]  /*9630*/  @!P0 BRA `(.L_x_193) ;  /* 0x0000001000348947 */ /* 0x002fec0003800000 */
.L_x_228:
[----:B------:R-:W1:Y:S01]  /*9640*/  SYNCS.PHASECHK.TRANS64.TRYWAIT P0, [R6+URZ], R5 ;  /* 0x00000005060075a7 */ /* 0x000e62000800017f */
[----:B------:R-:W-:-:S05]  /*9650*/  VIADD R2, R9, 0x1 ;  /* 0x0000000109027836 */ /* 0x000fca0000000000 */
[----:B------:R-:W-:-:S04]  /*9660*/  ISETP.NE.AND P1, PT, R2, 0x1c, PT ;  /* 0x0000001c0200780c */ /* 0x000fc80003f25270 */
[----:B------:R-:W-:Y:S02]  /*9670*/  SEL R3, RZ, 0x1, P1 ;  /* 0x00000001ff037807 */ /* 0x000fe40000800000 */
[----:B0-----:R-:W-:Y:S02]  /*9680*/  SEL R7, R2, RZ, P1 ;  /* 0x000000ff02077207 */ /* 0x001fe40000800000 */
[----:B------:R-:W-:-:S03]  /*9690*/  LOP3.LUT R8, R8, R3, RZ, 0x3c, !PT ;  /* 0x0000000308087212 */ /* 0x000fc600078e3cff */
[----:B------:R-:W-:Y:S01]  /*96a0*/  IMAD R9, R7, 0x8, R0 ;  /* 0x0000000807097824 */ /* 0x000fe200078e0200 */
[----:B------:R-:W-:Y:S01]  /*96b0*/  SHF.L.U32 R4, R8, 0x1f, RZ ;  /* 0x0000001f08047819 */ /* 0x000fe200000006ff */
[----:B-1----:R-:W-:Y:S06]  /*96c0*/  @!P0 BRA `(.L_x_194) ;  /* 0x0000001000248947 */ /* 0x002fec0003800000 */
.L_x_229:
[----:B------:R-:W1:Y:S01]  /*96d0*/  SYNCS.PHASECHK.TRANS64.TRYWAIT P0, [R9+URZ], R4 ;  /* 0x00000004090075a7 */ /* 0x000e62000800017f */
[----:B------:R-:W-:-:S05]  /*96e0*/  VIADD R2, R7, 0x1 ;  /* 0x0000000107027836 */ /* 0x000fca0000000000 */
[----:B------:R-:W-:-:S04]  /*96f0*/  ISETP.NE.AND P1, PT, R2, 0x1c, PT ;  /* 0x0000001c0200780c */ /* 0x000fc80003f25270 */
[----:B------:R-:W-:Y:S02]  /*9700*/  SEL R3, RZ, 0x1, P1 ;  /* 0x00000001ff037807 */ /* 0x000fe40000800000 */
[----:B------:R-:W-:Y:S02]  /*9710*/  SEL R7, R2, RZ, P1 ;  /* 0x000000ff02077207 */ /* 0x000fe40000800000 */
[----:B------:R-:W-:-:S03]  /*9720*/  LOP3.LUT R8, R8, R3, RZ, 0x3c, !PT ;  /* 0x0000000308087212 */ /* 0x000fc600078e3cff */
[----:B0-----:R-:W-:Y:S01]  /*9730*/  IMAD R6, R7, 0x8, R0 ;  /* 0x0000000807067824 */ /* 0x001fe200078e0200 */
[----:B------:R-:W-:Y:S01]  /*9740*/  SHF.L.U32 R5, R8, 0x1f, RZ ;  /* 0x0000001f08057819 */ /* 0x000fe200000006ff */
[----:B-1----:R-:W-:Y:S06]  /*9750*/  @!P0 BRA `(.L_x_195) ;  /* 0x0000001000148947 */ /* 0x002fec0003800000 */
.L_x_230:
        /* <DEDUP_REMOVED lines=9> */
.L_x_231:
        /* <DEDUP_REMOVED lines=9> */
.L_x_232:
        /* <DEDUP_REMOVED lines=9> */
.L_x_233:
        /* <DEDUP_REMOVED lines=9> */
.L_x_234:
        /* <DEDUP_REMOVED lines=9> */
.L_x_235:
        /* <DEDUP_REMOVED lines=9> */
.L_x_236:
        /* <DEDUP_REMOVED lines=9> */
.L_x_237:
        /* <DEDUP_REMOVED lines=9> */
.L_x_238:
        /* <DEDUP_REMOVED lines=9> */
.L_x_239:
        /* <DEDUP_REMOVED lines=9> */
.L_x_240:
        /* <DEDUP_REMOVED lines=9> */
.L_x_241:
        /* <DEDUP_REMOVED lines=9> */
.L_x_242:
        /* <DEDUP_REMOVED lines=9> */
.L_x_243:
        /* <DEDUP_REMOVED lines=9> */
.L_x_244:
        /* <DEDUP_REMOVED lines=9> */
.L_x_245:
        /* <DEDUP_REMOVED lines=9> */
.L_x_246:
        /* <DEDUP_REMOVED lines=9> */
.L_x_247:
        /* <DEDUP_REMOVED lines=9> */
.L_x_248:
        /* <DEDUP_REMOVED lines=9> */
.L_x_249:
        /* <DEDUP_REMOVED lines=9> */
.L_x_250:
        /* <DEDUP_REMOVED lines=9> */
.L_x_251:
        /* <DEDUP_REMOVED lines=9> */
.L_x_252:
[----:B------:R-:W1:Y:S01]  /*a3c0*/  SYNCS.PHASECHK.TRANS64.TRYWAIT P0, [R6+URZ], R5 ;  /* 0x00000005060075a7 */ /* 0x000e62000800017f */
[----:B------:R-:W-:-:S05]  /*a3d0*/  VIADD R2, R7, 0x1 ;  /* 0x0000000107027836 */ /* 0x000fca0000000000 */
[----:B------:R-:W-:-:S04]  /*a3e0*/  ISETP.NE.AND P1, PT, R2, 0x1c, PT ;  /* 0x0000001c0200780c */ /* 0x000fc80003f25270 */
[----:B0-----:R-:W-:Y:S02]  /*a3f0*/  SEL R4, RZ, 0x1, P1 ;  /* 0x00000001ff047807 */ /* 0x001fe40000800000 */
[----:B------:R-:W-:Y:S02]  /*a400*/  SEL R3, R2, RZ, P1 ;  /* 0x000000ff02037207 */ /* 0x000fe40000800000 */
[----:B------:R-:W-:Y:S01]  /*a410*/  LOP3.LUT R4, R11, R4, RZ, 0x3c, !PT ;  /* 0x000000040b047212 */ /* 0x000fe200078e3cff */
[----:B-1----:R-:W-:Y:S06]  /*a420*/  @!P0 BRA `(.L_x_218) ;  /* 0x0000000800ac8947 */ /* 0x002fec0003800000 */
.L_x_253:
[----:B------:R-:W-:Y:S01]  /*a430*/  IMAD R3, R3, 0x8, R0 ;  /* 0x0000000803037824 */ /* 0x000fe200078e0200 */
[----:B------:R-:W-:-:S07]  /*a440*/  SHF.L.U32 R0, R4, 0x1f, RZ ;  /* 0x0000001f04007819 */ /* 0x000fce00000006ff */
.L_x_219:
[----:B-1----:R1:W2:Y:S02]  /*a450*/  SYNCS.PHASECHK.TRANS64.TRYWAIT P0, [R3+URZ], R0 ;  /* 0x00000000030075a7 */ /* 0x0022a4000800017f */
[----:B--2---:R-:W-:Y:S05]  /*a460*/  @!P0 NANOSLEEP.SYNCS 0x989680 ;  /* 0x009896800000895d */ /* 0x004fea0003900000 */
[----:B------:R-:W2:Y:S02]  /*a470*/  @!P0 SYNCS.PHASECHK.TRANS64 P0, [R3+URZ], R0 ;  /* 0x00000000030085a7 */ /* 0x000ea4000800007f */
[----:B--2---:R-:W-:Y:S05]  /*a480*/  @!P0 BRA `(.L_x_219) ;  /* 0xfffffffc00f08947 */ /* 0x004fea000383ffff */
.L_x_190:
[----:B------:R-:W-:Y:S05]  /*a490*/  BSYNC B0 ;  /* 0x0000000000007941 */ /* 0x000fea0003800000 */
.L_x_189:
[----:B------:R-:W-:Y:S05]  /*a4a0*/  EXIT ;  /* 0x000000000000794d */ /* 0x000fea0003800000 */
.L_x_22:
[----:B-1----:R-:W-:-:S04]  /*a4b0*/  IMAD.U32 R13, RZ, RZ, UR6 ;  /* 0x00000006ff0d7e24 */ /* 0x002fc8000f8e00ff */
[----:B------:R1:W4:Y:S03]  /*a4c0*/  SYNCS.PHASECHK.TRANS64.TRYWAIT P0, [R13+URZ], R12 ;  /* 0x0000000c0d0075a7 */ /* 0x000326000800017f */
[----:B----4-:R-:W-:Y:S05]  /*a4d0*/  @!P0 NANOSLEEP.SYNCS 0x989680 ;  /* 0x009896800000895d */ /* 0x010fea0003900000 */
[----:B------:R-:W4:Y:S02]  /*a4e0*/  @!P0 SYNCS.PHASECHK.TRANS64 P0, [R13+URZ], R12 ;  /* 0x0000000c0d0085a7 */ /* 0x000f24000800007f */
[----:B----4-:R-:W-:Y:S05]  /*a4f0*/  @!P0 BRA `(.L_x_22) ;  /* 0xfffffffc00ec8947 */ /* 0x010fea000383ffff */
[----:B------:R-:W-:Y:S05]  /*a500*/  BRA `(.L_x_21) ;  /* 0xffffff7400887947 */ /* 0x000fea000383ffff */
.L_x_28:
[----:B-1----:R-:W-:-:S04]  /*a510*/  IMAD.U32 R145, RZ, RZ, UR12 ;  /* 0x0000000cff917e24 */ /* 0x002fc8000f8e00ff */
[----:B------:R1:W4:Y:S03]  /*a520*/  SYNCS.PHASECHK.TRANS64.TRYWAIT P0, [R145+URZ], R140 ;  /* 0x0000008c910075a7 */ /* 0x000326000800017f */
[----:B----4-:R-:W-:Y:S05]  /*a530*/  @!P0 NANOSLEEP.SYNCS 0x989680 ;  /* 0x009896800000895d */ /* 0x010fea0003900000 */
[----:B------:R-:W4:Y:S02]  /*a540*/  @!P0 SYNCS.PHASECHK.TRANS64 P0, [R145+URZ], R140 ;  /* 0x0000008c910085a7 */ /* 0x000f24000800007f */
[----:B----4-:R-:W-:Y:S05]  /*a550*/  @!P0 BRA `(.L_x_28) ;  /* 0xfffffffc00ec8947 */ /* 0x010fea000383ffff */
[----:B------:R-:W-:Y:S05]  /*a560*/  BRA `(.L_x_27) ;  /* 0xffffff7c00b87947 */ /* 0x000fea000383ffff */
.L_x_177:
[----:B------:R-:W-:Y:S01]  /*a570*/  BSSY B1, `(.L_x_220) ;  /* 0x0000006000017945 */ /* 0x000fe20003800000 */
[----:B------:R-:W-:-:S07]  /*a580*/  IMAD.MOV.U32 R7, RZ, RZ, -0x1 ;  /* 0xffffffffff077424 */ /* 0x000fce00078e00ff */
[----:B------:R-:W-:Y:S05]  /*a590*/  WARPSYNC.COLLECTIVE R7, `(.L_x_221) ;  /* 0x00000000070c7348 */ /* 0x000fea0003c00000 */
[----:B------:R-:W-:Y:S02]  /*a5a0*/  ELECT P0, UR62, PT ;  /* 0x00000000003e782f */ /* 0x000fe40003800000 */
[----:B------:R-:W-:Y:S01]  /*a5b0*/  MOV R7, UR62 ;  /* 0x0000003e00077c02 */ /* 0x000fe20008000f00 */
[----:B------:R-:W-:Y:S10]  /*a5c0*/  ENDCOLLECTIVE ;  /* 0x000000000000791b */ /* 0x000ff40003800000 */
.L_x_221:
[----:B------:R-:W-:Y:S05]  /*a5d0*/  BSYNC B1 ;  /* 0x0000000000017941 */ /* 0x000fea0003800000 */
.L_x_220:
[----:B------:R-:W-:Y:S05]  /*a5e0*/  BRA `(.L_x_222) ;  /* 0xffffffe000d87947 */ /* 0x000fea000383ffff */
.L_x_180:
[----:B0-----:R0:W1:Y:S02]  /*a5f0*/  SYNCS.PHASECHK.TRANS64.TRYWAIT P0, [R18+URZ+0xe0], R9 ;  /* 0x0000e009120075a7 */ /* 0x001064000800017f */
[----:B-1----:R-:W-:Y:S05]  /*a600*/  @!P0 NANOSLEEP.SYNCS 0x989680 ;  /* 0x009896800000895d */ /* 0x002fea0003900000 */
[----:B------:R-:W1:Y:S02]  /*a610*/  @!P0 SYNCS.PHASECHK.TRANS64 P0, [R18+URZ+0xe0], R9 ;  /* 0x0000e009120085a7 */ /* 0x000e64000800007f */
[----:B-1----:R-:W-:Y:S05]  /*a620*/  @!P0 BRA `(.L_x_180) ;  /* 0xfffffffc00f08947 */ /* 0x002fea000383ffff */
[----:B------:R-:W-:Y:S05]  /*a630*/  BRA `(.L_x_223) ;  /* 0xffffffe400147947 */ /* 0x000fea000383ffff */
.L_x_188:
[----:B------:R-:W-:Y:S01]  /*a640*/  BSSY B0, `(.L_x_224) ;  /* 0x0000006000007945 */ /* 0x000fe20003800000 */
[----:B------:R-:W-:-:S07]  /*a650*/  IMAD.MOV.U32 R7, RZ, RZ, -0x1 ;  /* 0xffffffffff077424 */ /* 0x000fce00078e00ff */
[----:B------:R-:W-:Y:S05]  /*a660*/  WARPSYNC.COLLECTIVE R7, `(.L_x_225) ;  /* 0x00000000070c7348 */ /* 0x000fea0003c00000 */
[----:B------:R-:W-:Y:S02]  /*a670*/  ELECT P0, UR62, PT ;  /* 0x00000000003e782f */ /* 0x000fe40003800000 */
[----:B------:R-:W-:Y:S01]  /*a680*/  MOV R7, UR62 ;  /* 0x0000003e00077c02 */ /* 0x000fe20008000f00 */
[----:B------:R-:W-:Y:S10]  /*a690*/  ENDCOLLECTIVE ;  /* 0x000000000000791b */ /* 0x000ff40003800000 */
.L_x_225:
[----:B------:R-:W-:Y:S05]  /*a6a0*/  BSYNC B0 ;  /* 0x0000000000007941 */ /* 0x000fea0003800000 */
.L_x_224:
[----:B------:R-:W-:Y:S05]  /*a6b0*/  BRA `(.L_x_226) ;  /* 0xffffffec00687947 */ /* 0x000fea000383ffff */
.L_x_192:
[----:B0-----:R0:W1:Y:S02]  /*a6c0*/  SYNCS.PHASECHK.TRANS64.TRYWAIT P0, [R6+URZ], R3 ;  /* 0x00000003060075a7 */ /* 0x001064000800017f */
[----:B-1----:R-:W-:Y:S05]  /*a6d0*/  @!P0 NANOSLEEP.SYNCS 0x989680 ;  /* 0x009896800000895d */ /* 0x002fea0003900000 */
[----:B------:R-:W1:Y:S02]  /*a6e0*/  @!P0 SYNCS.PHASECHK.TRANS64 P0, [R6+URZ], R3 ;  /* 0x00000003060085a7 */ /* 0x000e64000800007f */
[----:B-1----:R-:W-:Y:S05]  /*a6f0*/  @!P0 BRA `(.L_x_192) ;  /* 0xfffffffc00f08947 */ /* 0x002fea000383ffff */
[----:B------:R-:W-:Y:S05]  /*a700*/  BRA `(.L_x_227) ;  /* 0xffffffec00a87947 */ /* 0x000fea000383ffff */
.L_x_193:
[----:B0-----:R0:W1:Y:S02]  /*a710*/  SYNCS.PHASECHK.TRANS64.TRYWAIT P0, [R7+URZ], R4 ;  /* 0x00000004070075a7 */ /* 0x001064000800017f */
[----:B-1----:R-:W-:Y:S05]  /*a720*/  @!P0 NANOSLEEP.SYNCS 0x989680 ;  /* 0x009896800000895d */ /* 0x002fea0003900000 */
[----:B------:R-:W1:Y:S02]  /*a730*/  @!P0 SYNCS.PHASECHK.TRANS64 P0, [R7+URZ], R4 ;  /* 0x00000004070085a7 */ /* 0x000e64000800007f */
[----:B-1----:R-:W-:Y:S05]  /*a740*/  @!P0 BRA `(.L_x_193) ;  /* 0xfffffffc00f08947 */ /* 0x002fea000383ffff */
[----:B------:R-:W-:Y:S05]  /*a750*/  BRA `(.L_x_228) ;  /* 0xffffffec00b87947 */ /* 0x000fea000383ffff */
.L_x_194:
[----:B0-----:R0:W1:Y:S02]  /*a760*/  SYNCS.PHASECHK.TRANS64.TRYWAIT P0, [R6+URZ], R5 ;  /* 0x00000005060075a7 */ /* 0x001064000800017f */
[----:B-1----:R-:W-:Y:S05]  /*a770*/  @!P0 NANOSLEEP.SYNCS 0x989680 ;  /* 0x009896800000895d */ /* 0x002fea0003900000 */
[----:B------:R-:W1:Y:S02]  /*a780*/  @!P0 SYNCS.PHASECHK.TRANS64 P0, [R6+URZ], R5 ;  /* 0x00000005060085a7 */ /* 0x000e64000800007f */
[----:B-1----:R-:W-:Y:S05]  /*a790*/  @!P0 BRA `(.L_x_194) ;  /* 0xfffffffc00f08947 */ /* 0x002fea000383ffff */
[----:B------:R-:W-:Y:S05]  /*a7a0*/  BRA `(.L_x_229) ;  /* 0xffffffec00c87947 */ /* 0x000fea000383ffff */
.L_x_195:
[----:B0-----:R0:W1:Y:S02]  /*a7b0*/  SYNCS.PHASECHK.TRANS64.TRYWAIT P0, [R9+URZ], R4 ;  /* 0x00000004090075a7 */ /* 0x001064000800017f */
[----:B-1----:R-:W-:Y:S05]  /*a7c0*/  @!P0 NANOSLEEP.SYNCS 0x989680 ;  /* 0x009896800000895d */ /* 0x002fea0003900000 */
[----:B------:R-:W1:Y:S02]  /*a7d0*/  @!P0 SYNCS.PHASECHK.TRANS64 P0, [R9+URZ], R4 ;  /* 0x00000004090085a7 */ /* 0x000e64000800007f */
[----:B-1----:R-:W-:Y:S05]  /*a7e0*/  @!P0 BRA `(.L_x_195) ;  /* 0xfffffffc00f08947 */ /* 0x002fea000383ffff */
[----:B------:R-:W-:Y:S05]  /*a7f0*/  BRA `(.L_x_230) ;  /* 0xffffffec00d87947 */ /* 0x000fea000383ffff */
.L_x_196:
[----:B0-----:R0:W1:Y:S02]  /*a800*/  SYNCS.PHASECHK.TRANS64.TRYWAIT P0, [R6+URZ], R5 ;  /* 0x00000005060075a7 */ /* 0x001064000800017f */
[----:B-1----:R-:W-:Y:S05]  /*a810*/  @!P0 NANOSLEEP.SYNCS 0x989680 ;  /* 0x009896800000895d */ /* 0x002fea0003900000 */
[----:B------:R-:W1:Y:S02]  /*a820*/  @!P0 SYNCS.PHASECHK.TRANS64 P0, [R6+URZ], R5 ;  /* 0x00000005060085a7 */ /* 0x000e64000800007f */
[----:B-1----:R-:W-:Y:S05]  /*a830*/  @!P0 BRA `(.L_x_196) ;  /* 0xfffffffc00f08947 */ /* 0x002fea000383ffff */
[----:B------:R-:W-:Y:S05]  /*a840*/  BRA `(.L_x_231) ;  /* 0xffffffec00e87947 */ /* 0x000fea000383ffff */
.L_x_197:
[----:B0-----:R0:W1:Y:S02]  /*a850*/  SYNCS.PHASECHK.TRANS64.TRYWAIT P0, [R9+URZ], R4 ;  /* 0x00000004090075a7 */ /* 0x001064000800017f */
[----:B-1----:R-:W-:Y:S05]  /*a860*/  @!P0 NANOSLEEP.SYNCS 0x989680 ;  /* 0x009896800000895d */ /* 0x002fea0003900000 */
[----:B------:R-:W1:Y:S02]  /*a870*/  @!P0 SYNCS.PHASECHK.TRANS64 P0, [R9+URZ], R4 ;  /* 0x00000004090085a7 */ /* 0x000e64000800007f */
[----:B-1----:R-:W-:Y:S05]  /*a880*/  @!P0 BRA `(.L_x_197) ;  /* 0xfffffffc00f08947 */ /* 0x002fea000383ffff */
[----:B------:R-:W-:Y:S05]  /*a890*/  BRA `(.L_x_232) ;  /* 0xffffffec00f87947 */ /* 0x000fea000383ffff */
.L_x_198:
[----:B0-----:R0:W1:Y:S02]  /*a8a0*/  SYNCS.PHASECHK.TRANS64.TRYWAIT P0, [R6+URZ], R5 ;  /* 0x00000005060075a7 */ /* 0x001064000800017f */
[----:B-1----:R-:W-:Y:S05]  /*a8b0*/  @!P0 NANOSLEEP.SYNCS 0x989680 ;  /* 0x009896800000895d */ /* 0x002fea0003900000 */
[----:B------:R-:W1:Y:S02]  /*a8c0*/  @!P0 SYNCS.PHASECHK.TRANS64 P0, [R6+URZ], R5 ;  /* 0x00000005060085a7 */ /* 0x000e64000800007f */
[----:B-1----:R-:W-:Y:S05]  /*a8d0*/  @!P0 BRA `(.L_x_198) ;  /* 0xfffffffc00f08947 */ /* 0x002fea000383ffff */
[----:B------:R-:W-:Y:S05]  /*a8e0*/  BRA `(.L_x_233) ;  /* 0xfffffff000087947 */ /* 0x000fea000383ffff */
.L_x_199:
[----:B0-----:R0:W1:Y:S02]  /*a8f0*/  SYNCS.PHASECHK.TRANS64.TRYWAIT P0, [R9+URZ], R4 ;  /* 0x00000004090075a7 */ /* 0x001064000800017f */
[----:B-1----:R-:W-:Y:S05]  /*a900*/  @!P0 NANOSLEEP.SYNCS 0x989680 ;  /* 0x009896800000895d */ /* 0x002fea0003900000 */
[----:B------:R-:W1:Y:S02]  /*a910*/  @!P0 SYNCS.PHASECHK.TRANS64 P0, [R9+URZ], R4 ;  /* 0x00000004090085a7 */ /* 0x000e64000800007f */
[----:B-1----:R-:W-:Y:S05]  /*a920*/  @!P0 BRA `(.L_x_199) ;  /* 0xfffffffc00f08947 */ /* 0x002fea000383ffff */
[----:B------:R-:W-:Y:S05]  /*a930*/  BRA `(.L_x_234) ;  /* 0xfffffff000187947 */ /* 0x000fea000383ffff */
.L_x_200:
[----:B0-----:R0:W1:Y:S02]  /*a940*/  SYNCS.PHASECHK.TRANS64.TRYWAIT P0, [R6+URZ], R5 ;  /* 0x00000005060075a7 */ /* 0x001064000800017f */
[----:B-1----:R-:W-:Y:S05]  /*a950*/  @!P0 NANOSLEEP.SYNCS 0x989680 ;  /* 0x009896800000895d */ /* 0x002fea0003900000 */
[----:B------:R-:W1:Y:S02]  /*a960*/  @!P0 SYNCS.PHASECHK.TRANS64 P0, [R6+URZ], R5 ;  /* 0x00000005060085a7 */ /* 0x000e64000800007f */
[----:B-1----:R-:W-:Y:S05]  /*a970*/  @!P0 BRA `(.L_x_200) ;  /* 0xfffffffc00f08947 */ /* 0x002fea000383ffff */
[----:B------:R-:W-:Y:S05]  /*a980*/  BRA `(.L_x_235) ;  /* 0xfffffff000287947 */ /* 0x000fea000383ffff */
.L_x_201:
[----:B0-----:R0:W1:Y:S02]  /*a990*/  SYNCS.PHASECHK.TRANS64.TRYWAIT P0, [R9+URZ], R4 ;  /* 0x00000004090075a7 */ /* 0x001064000800017f */
[----:B-1----:R-:W-:Y:S05]  /*a9a0*/  @!P0 NANOSLEEP.SYNCS 0x989680 ;  /* 0x009896800000895d */ /* 0x002fea0003900000 */
[----:B------:R-:W1:Y:S02]  /*a9b0*/  @!P0 SYNCS.PHASECHK.TRANS64 P0, [R9+URZ], R4 ;  /* 0x00000004090085a7 */ /* 0x000e64000800007f */
[----:B-1----:R-:W-:Y:S05]  /*a9c0*/  @!P0 BRA `(.L_x_201) ;  /* 0xfffffffc00f08947 */ /* 0x002fea000383ffff */
[----:B------:R-:W-:Y:S05]  /*a9d0*/  BRA `(.L_x_236) ;  /* 0xfffffff000387947 */ /* 0x000fea000383ffff */
.L_x_202:
[----:B0-----:R0:W1:Y:S02]  /*a9e0*/  SYNCS.PHASECHK.TRANS64.TRYWAIT P0, [R6+URZ], R5 ;  /* 0x00000005060075a7 */ /* 0x001064000800017f */
[----:B-1----:R-:W-:Y:S05]  /*a9f0*/  @!P0 NANOSLEEP.SYNCS 0x989680 ;  /* 0x009896800000895d */ /* 0x002fea0003900000 */
[----:B------:R-:W1:Y:S02]  /*aa00*/  @!P0 SYNCS.PHASECHK.TRANS64 P0, [R6+URZ], R5 ;  /* 0x00000005060085a7 */ /* 0x000e64000800007f */
[----:B-1----:R-:W-:Y:S05]  /*aa10*/  @!P0 BRA `(.L_x_202) ;  /* 0xfffffffc00f08947 */ /* 0x002fea000383ffff */
[----:B------:R-:W-:Y:S05]  /*aa20*/  BRA `(.L_x_237) ;  /* 0xfffffff000487947 */ /* 0x000fea000383ffff */
.L_x_203:
[----:B0-----:R0:W1:Y:S02]  /*aa30*/  SYNCS.PHASECHK.TRANS64.TRYWAIT P0, [R9+URZ], R4 ;  /* 0x00000004090075a7 */ /* 0x001064000800017f */
[----:B-1----:R-:W-:Y:S05]  /*aa40*/  @!P0 NANOSLEEP.SYNCS 0x989680 ;  /* 0x009896800000895d */ /* 0x002fea0003900000 */
[----:B------:R-:W1:Y:S02]  /*aa50*/  @!P0 SYNCS.PHASECHK.TRANS64 P0, [R9+URZ], R4 ;  /* 0x00000004090085a7 */ /* 0x000e64000800007f */
[----:B-1----:R-:W-:Y:S05]  /*aa60*/  @!P0 BRA `(.L_x_203) ;  /* 0xfffffffc00f08947 */ /* 0x002fea000383ffff */
[----:B------:R-:W-:Y:S05]  /*aa70*/  BRA `(.L_x_238) ;  /* 0xfffffff000587947 */ /* 0x000fea000383ffff */
.L_x_204:
[----:B0-----:R0:W1:Y:S02]  /*aa80*/  SYNCS.PHASECHK.TRANS64.TRYWAIT P0, [R6+URZ], R5 ;  /* 0x00000005060075a7 */ /* 0x001064000800017f */
[----:B-1----:R-:W-:Y:S05]  /*aa90*/  @!P0 NANOSLEEP.SYNCS 0x989680 ;  /* 0x009896800000895d */ /* 0x002fea0003900000 */
[----:B------:R-:W1:Y:S02]  /*aaa0*/  @!P0 SYNCS.PHASECHK.TRANS64 P0, [R6+URZ], R5 ;  /* 0x00000005060085a7 */ /* 0x000e64000800007f */
[----:B-1----:R-:W-:Y:S05]  /*aab0*/  @!P0 BRA `(.L_x_204) ;  /* 0xfffffffc00f08947 */ /* 0x002fea000383ffff */
[----:B------:R-:W-:Y:S05]  /*aac0*/  BRA `(.L_x_239) ;  /* 0xfffffff000687947 */ /* 0x000fea000383ffff */
.L_x_205:
[----:B0-----:R0:W1:Y:S02]  /*aad0*/  SYNCS.PHASECHK.TRANS64.TRYWAIT P0, [R9+URZ], R4 ;  /* 0x00000004090075a7 */ /* 0x001064000800017f */
[----:B-1----:R-:W-:Y:S05]  /*aae0*/  @!P0 NANOSLEEP.SYNCS 0x989680 ;  /* 0x009896800000895d */ /* 0x002fea0003900000 */
[----:B------:R-:W1:Y:S02]  /*aaf0*/  @!P0 SYNCS.PHASECHK.TRANS64 P0, [R9+URZ], R4 ;  /* 0x00000004090085a7 */ /* 0x000e64000800007f */
[----:B-1----:R-:W-:Y:S05]  /*ab00*/  @!P0 BRA `(.L_x_205) ;  /* 0xfffffffc00f08947 */ /* 0x002fea000383ffff */
[----:B------:R-:W-:Y:S05]  /*ab10*/  BRA `(.L_x_240) ;  /* 0xfffffff000787947 */ /* 0x000fea000383ffff */
.L_x_206:
[----:B0-----:R0:W1:Y:S02]  /*ab20*/  SYNCS.PHASECHK.TRANS64.TRYWAIT P0, [R6+URZ], R5 ;  /* 0x00000005060075a7 */ /* 0x001064000800017f */
[----:B-1----:R-:W-:Y:S05]  /*ab30*/  @!P0 NANOSLEEP.SYNCS 0x989680 ;  /* 0x009896800000895d */ /* 0x002fea0003900000 */
[----:B------:R-:W1:Y:S02]  /*ab40*/  @!P0 SYNCS.PHASECHK.TRANS64 P0, [R6+URZ], R5 ;  /* 0x00000005060085a7 */ /* 0x000e64000800007f */
[----:B-1----:R-:W-:Y:S05]  /*ab50*/  @!P0 BRA `(.L_x_206) ;  /* 0xfffffffc00f08947 */ /* 0x002fea000383ffff */
[----:B------:R-:W-:Y:S05]  /*ab60*/  BRA `(.L_x_241) ;  /* 0xfffffff000887947 */ /* 0x000fea000383ffff */
.L_x_207:
[----:B0-----:R0:W1:Y:S02]  /*ab70*/  SYNCS.PHASECHK.TRANS64.TRYWAIT P0, [R9+URZ], R4 ;  /* 0x00000004090075a7 */ /* 0x001064000800017f */
[----:B-1----:R-:W-:Y:S05]  /*ab80*/  @!P0 NANOSLEEP.SYNCS 0x989680 ;  /* 0x009896800000895d */ /* 0x002fea0003900000 */
[----:B------:R-:W1:Y:S02]  /*ab90*/  @!P0 SYNCS.PHASECHK.TRANS64 P0, [R9+URZ], R4 ;  /* 0x00000004090085a7 */ /* 0x000e64000800007f */
[----:B-1----:R-:W-:Y:S05]  /*aba0*/  @!P0 BRA `(.L_x_207) ;  /* 0xfffffffc00f08947 */ /* 0x002fea000383ffff */
[----:B------:R-:W-:Y:S05]  /*abb0*/  BRA `(.L_x_242) ;  /* 0xfffffff000987947 */ /* 0x000fea000383ffff */
.L_x_208:
[----:B0-----:R0:W1:Y:S02]  /*abc0*/  SYNCS.PHASECHK.TRANS64.TRYWAIT P0, [R6+URZ], R5 ;  /* 0x00000005060075a7 */ /* 0x001064000800017f */
[----:B-1----:R-:W-:Y:S05]  /*abd0*/  @!P0 NANOSLEEP.SYNCS 0x989680 ;  /* 0x009896800000895d */ /* 0x002fea0003900000 */
[----:B------:R-:W1:Y:S02]  /*abe0*/  @!P0 SYNCS.PHASECHK.TRANS64 P0, [R6+URZ], R5 ;  /* 0x00000005060085a7 */ /* 0x000e64000800007f */
[----:B-1----:R-:W-:Y:S05]  /*abf0*/  @!P0 BRA `(.L_x_208) ;  /* 0xfffffffc00f08947 */ /* 0x002fea000383ffff */
[----:B------:R-:W-:Y:S05]  /*ac00*/  BRA `(.L_x_243) ;  /* 0xfffffff000a87947 */ /* 0x000fea000383ffff */
.L_x_209:
[----:B0-----:R0:W1:Y:S02]  /*ac10*/  SYNCS.PHASECHK.TRANS64.TRYWAIT P0, [R9+URZ], R4 ;  /* 0x00000004090075a7 */ /* 0x001064000800017f */
[----:B-1----:R-:W-:Y:S05]  /*ac20*/  @!P0 NANOSLEEP.SYNCS 0x989680 ;  /* 0x009896800000895d */ /* 0x002fea0003900000 */
[----:B------:R-:W1:Y:S02]  /*ac30*/  @!P0 SYNCS.PHASECHK.TRANS64 P0, [R9+URZ], R4 ;  /* 0x00000004090085a7 */ /* 0x000e64000800007f */
[----:B-1----:R-:W-:Y:S05]  /*ac40*/  @!P0 BRA `(.L_x_209) ;  /* 0xfffffffc00f08947 */ /* 0x002fea000383ffff */
[----:B------:R-:W-:Y:S05]  /*ac50*/  BRA `(.L_x_244) ;  /* 0xfffffff000b87947 */ /* 0x000fea000383ffff */
.L_x_210:
[----:B0-----:R0:W1:Y:S02]  /*ac60*/  SYNCS.PHASECHK.TRANS64.TRYWAIT P0, [R6+URZ], R5 ;  /* 0x00000005060075a7 */ /* 0x001064000800017f */
[----:B-1----:R-:W-:Y:S05]  /*ac70*/  @!P0 NANOSLEEP.SYNCS 0x989680 ;  /* 0x009896800000895d */ /* 0x002fea0003900000 */
[----:B------:R-:W1:Y:S02]  /*ac80*/  @!P0 SYNCS.PHASECHK.TRANS64 P0, [R6+URZ], R5 ;  /* 0x00000005060085a7 */ /* 0x000e64000800007f */
[----:B-1----:R-:W-:Y:S05]  /*ac90*/  @!P0 BRA `(.L_x_210) ;  /* 0xfffffffc00f08947 */ /* 0x002fea000383ffff */
[----:B------:R-:W-:Y:S05]  /*aca0*/  BRA `(.L_x_245) ;  /* 0xfffffff000c87947 */ /* 0x000fea000383ffff */
.L_x_211:
[----:B0-----:R0:W1:Y:S02]  /*acb0*/  SYNCS.PHASECHK.TRANS64.TRYWAIT P0, [R9+URZ], R4 ;  /* 0x00000004090075a7 */ /* 0x001064000800017f */
[----:B-1----:R-:W-:Y:S05]  /*acc0*/  @!P0 NANOSLEEP.SYNCS 0x989680 ;  /* 0x009896800000895d */ /* 0x002fea0003900000 */
[----:B------:R-:W1:Y:S02]  /*acd0*/  @!P0 SYNCS.PHASECHK.TRANS64 P0, [R9+URZ], R4 ;  /* 0x00000004090085a7 */ /* 0x000e64000800007f */
[----:B-1----:R-:W-:Y:S05]  /*ace0*/  @!P0 BRA `(.L_x_211) ;  /* 0xfffffffc00f08947 */ /* 0x002fea000383ffff */
[----:B------:R-:W-:Y:S05]  /*acf0*/  BRA `(.L_x_246) ;  /* 0xfffffff000d87947 */ /* 0x000fea000383ffff */
.L_x_212:
[----:B0-----:R0:W1:Y:S02]  /*ad00*/  SYNCS.PHASECHK.TRANS64.TRYWAIT P0, [R6+URZ], R5 ;  /* 0x00000005060075a7 */ /* 0x001064000800017f */
[----:B-1----:R-:W-:Y:S05]  /*ad10*/  @!P0 NANOSLEEP.SYNCS 0x989680 ;  /* 0x009896800000895d */ /* 0x002fea0003900000 */
[----:B------:R-:W1:Y:S02]  /*ad20*/  @!P0 SYNCS.PHASECHK.TRANS64 P0, [R6+URZ], R5 ;  /* 0x00000005060085a7 */ /* 0x000e64000800007f */
[----:B-1----:R-:W-:Y:S05]  /*ad30*/  @!P0 BRA `(.L_x_212) ;  /* 0xfffffffc00f08947 */ /* 0x002fea000383ffff */
[----:B------:R-:W-:Y:S05]  /*ad40*/  BRA `(.L_x_247) ;  /* 0xfffffff000e87947 */ /* 0x000fea000383ffff */
.L_x_213:
[----:B0-----:R0:W1:Y:S02]  /*ad50*/  SYNCS.PHASECHK.TRANS64.TRYWAIT P0, [R9+URZ], R4 ;  /* 0x00000004090075a7 */ /* 0x001064000800017f */
[----:B-1----:R-:W-:Y:S05]  /*ad60*/  @!P0 NANOSLEEP.SYNCS 0x989680 ;  /* 0x009896800000895d */ /* 0x002fea0003900000 */
[----:B------:R-:W1:Y:S02]  /*ad70*/  @!P0 SYNCS.PHASECHK.TRANS64 P0, [R9+URZ], R4 ;  /* 0x00000004090085a7 */ /* 0x000e64000800007f */
[----:B-1----:R-:W-:Y:S05]  /*ad80*/  @!P0 BRA `(.L_x_213) ;  /* 0xfffffffc00f08947 */ /* 0x002fea000383ffff */
[----:B------:R-:W-:Y:S05]  /*ad90*/  BRA `(.L_x_248) ;  /* 0xfffffff000f87947 */ /* 0x000fea000383ffff */
.L_x_214:
[----:B0-----:R0:W1:Y:S02]  /*ada0*/  SYNCS.PHASECHK.TRANS64.TRYWAIT P0, [R6+URZ], R5 ;  /* 0x00000005060075a7 */ /* 0x001064000800017f */
[----:B-1----:R-:W-:Y:S05]  /*adb0*/  @!P0 NANOSLEEP.SYNCS 0x989680 ;  /* 0x009896800000895d */ /* 0x002fea0003900000 */
[----:B------:R-:W1:Y:S02]  /*adc0*/  @!P0 SYNCS.PHASECHK.TRANS64 P0, [R6+URZ], R5 ;  /* 0x00000005060085a7 */ /* 0x000e64000800007f */
[----:B-1----:R-:W-:Y:S05]  /*add0*/  @!P0 BRA `(.L_x_214) ;  /* 0xfffffffc00f08947 */ /* 0x002fea000383ffff */
[----:B------:R-:W-:Y:S05]  /*ade0*/  BRA `(.L_x_249) ;  /* 0xfffffff400087947 */ /* 0x000fea000383ffff */
.L_x_215:
[----:B0-----:R0:W1:Y:S02]  /*adf0*/  SYNCS.PHASECHK.TRANS64.TRYWAIT P0, [R9+URZ], R4 ;  /* 0x00000004090075a7 */ /* 0x001064000800017f */
[----:B-1----:R-:W-:Y:S05]  /*ae00*/  @!P0 NANOSLEEP.SYNCS 0x989680 ;  /* 0x009896800000895d */ /* 0x002fea0003900000 */
[----:B------:R-:W1:Y:S02]  /*ae10*/  @!P0 SYNCS.PHASECHK.TRANS64 P0, [R9+URZ], R4 ;  /* 0x00000004090085a7 */ /* 0x000e64000800007f */
[----:B-1----:R-:W-:Y:S05]  /*ae20*/  @!P0 BRA `(.L_x_215) ;  /* 0xfffffffc00f08947 */ /* 0x002fea000383ffff */
[----:B------:R-:W-:Y:S05]  /*ae30*/  BRA `(.L_x_250) ;  /* 0xfffffff400187947 */ /* 0x000fea000383ffff */
.L_x_216:
[----:B0-----:R0:W1:Y:S02]  /*ae40*/  SYNCS.PHASECHK.TRANS64.TRYWAIT P0, [R6+URZ], R5 ;  /* 0x00000005060075a7 */ /* 0x001064000800017f */
[----:B-1----:R-:W-:Y:S05]  /*ae50*/  @!P0 NANOSLEEP.SYNCS 0x989680 ;  /* 0x009896800000895d */ /* 0x002fea0003900000 */
[----:B------:R-:W1:Y:S02]  /*ae60*/  @!P0 SYNCS.PHASECHK.TRANS64 P0, [R6+URZ], R5 ;  /* 0x00000005060085a7 */ /* 0x000e64000800007f */
[----:B-1----:R-:W-:Y:S05]  /*ae70*/  @!P0 BRA `(.L_x_216) ;  /* 0xfffffffc00f08947 */ /* 0x002fea000383ffff */
[----:B------:R-:W-:Y:S05]  /*ae80*/  BRA `(.L_x_251) ;  /* 0xfffffff400287947 */ /* 0x000fea000383ffff */
.L_x_217:
[----:B0-----:R0:W1:Y:S02]  /*ae90*/  SYNCS.PHASECHK.TRANS64.TRYWAIT P0, [R9+URZ], R4 ;  /* 0x00000004090075a7 */ /* 0x001064000800017f */
[----:B-1----:R-:W-:Y:S05]  /*aea0*/  @!P0 NANOSLEEP.SYNCS 0x989680 ;  /* 0x009896800000895d */ /* 0x002fea0003900000 */
[----:B------:R-:W1:Y:S02]  /*aeb0*/  @!P0 SYNCS.PHASECHK.TRANS64 P0, [R9+URZ], R4 ;  /* 0x00000004090085a7 */ /* 0x000e64000800007f */
[----:B-1----:R-:W-:Y:S05]  /*aec0*/  @!P0 BRA `(.L_x_217) ;  /* 0xfffffffc00f08947 */ /* 0x002fea000383ffff */
[----:B------:R-:W-:Y:S05]  /*aed0*/  BRA `(.L_x_252) ;  /* 0xfffffff400387947 */ /* 0x000fea000383ffff */
.L_x_218:
[----:B0-----:R0:W1:Y:S02]  /*aee0*/  SYNCS.PHASECHK.TRANS64.TRYWAIT P0, [R6+URZ], R5 ;  /* 0x00000005060075a7 */ /* 0x001064000800017f */
[----:B-1----:R-:W-:Y:S05]  /*aef0*/  @!P0 NANOSLEEP.SYNCS 0x989680 ;  /* 0x009896800000895d */ /* 0x002fea0003900000 */
[----:B------:R-:W1:Y:S02]  /*af00*/  @!P0 SYNCS.PHASECHK.TRANS64 P0, [R6+URZ], R5 ;  /* 0x00000005060085a7 */ /* 0x000e64000800007f */
[----:B-1----:R-:W-:Y:S05]  /*af10*/  @!P0 BRA `(.L_x_218) ;  /* 0xfffffffc00f08947 */ /* 0x002fea000383ffff */
[----:B------:R-:W-:Y:S05]  /*af20*/  BRA `(.L_x_253) ;  /* 0xfffffff400407947 */ /* 0x000fea000383ffff */
.L_x_254:
[----:B------:R-:W-:-:S00]  /*af30*/  BRA `(.L_x_254) ;  /* 0xfffffffc00fc7947 */ /* 0x000fc0000383ffff */
[----:B------:R-:W-:-:S00]  /*af40*/  NOP ;  /* 0x0000000000007918 */ /* 0x000fc00000000000 */
        /* <DEDUP_REMOVED lines=11> */
.L_x_255:


//--------------------- .nv.shared._ZN7cutlass13device_kernelINS_4gemm6kernel13GemmUniversalIN4cute5tupleIJiiiiEEENS1_10collective13CollectiveMmaINS1_37MainloopSm90TmaGmmaWarpSpecializedFP8ILi28ENS5_IJNS4_1CILi2EEESB_NSA_ILi1EEEEEENS1_35KernelTmaWarpSpecializedCooperativeEEENS5_IJNSA_ILi128EEESG_NSA_ILi32EEEEEENS_12float_e4m3_tENS5_IJlSC_lEEESJ_SK_NS4_8TiledMMAINS4_8MMA_AtomIJNS4_4SM904GMMA31MMA_64x128x32_F32E4M3E4M3_SS_TNILNSO_7ScaleInE1ELSQ_1EEEEEENS4_6LayoutINS5_IJSB_SC_SC_EEENS5_IJSC_NSA_ILi0EEESV_EEEEENS5_IJNS4_10UnderscoreESY_SY_EEEEENS4_23SM90_TMA_LOAD_MULTICASTENS4_14ComposedLayoutINS4_7SwizzleILi1ELi4ELi3EEENS4_18smem_ptr_flag_bitsILi8EEENST_INS5_IJNSA_ILi8EEESH_EEENS5_IJSH_SC_EEEEEEEvNS4_8identityES11_S1B_vS1C_EENS_8epilogue10collective6detail29Sm90TmaWarpSpecializedAdapterINS1F_15DefaultEpilogueISJ_SK_SK_NS1E_6thread17LinearCombinationISJ_Li1EffLNS1J_9ScaleType4KindE0ELNS_15FloatRoundStyleE2ESJ_EENS1_15EpilogueDefaultEEEEEvvEEEEvNT_6ParamsE --------------------------
	.section	.nv.shared._ZN7cutlass13device_kernelINS_4gemm6kernel13GemmUniversalIN4cute5tupleIJiiiiEEENS1_10collective13CollectiveMmaINS1_37MainloopSm90TmaGmmaWarpSpecializedFP8ILi28ENS5_IJNS4_1CILi2EEESB_NSA_ILi1EEEEEENS1_35KernelTmaWarpSpecializedCooperativeEEENS5_IJNSA_ILi128EEESG_NSA_ILi32EEEEEENS_12float_e4m3_tENS5_IJlSC_lEEESJ_SK_NS4_8TiledMMAINS4_8MMA_AtomIJNS4_4SM904GMMA31MMA_64x128x32_F32E4M3E4M3_SS_TNILNSO_7ScaleInE1ELSQ_1EEEEEENS4_6LayoutINS5_IJSB_SC_SC_EEENS5_IJSC_NSA_ILi0EEESV_EEEEENS5_IJNS4_10UnderscoreESY_SY_EEEEENS4_23SM90_TMA_LOAD_MULTICASTENS4_14ComposedLayoutINS4_7SwizzleILi1ELi4ELi3EEENS4_18smem_ptr_flag_bitsILi8EEENST_INS5_IJNSA_ILi8EEESH_EEENS5_IJSH_SC_EEEEEEEvNS4_8identityES11_S1B_vS1C_EENS_8epilogue10collective6detail29Sm90TmaWarpSpecializedAdapterINS1F_15DefaultEpilogueISJ_SK_SK_NS1E_6thread17LinearCombinationISJ_Li1EffLNS1J_9ScaleType4KindE0ELNS_15FloatRoundStyleE2ESJ_EENS1_15EpilogueDefaultEEEEEvvEEEEvNT_6ParamsE,"aw",@nobits
	.sectionflags	@""
	.align	16
	.zero		1024


//--------------------- .nv.shared.reserved.0     --------------------------
	.section	.nv.shared.reserved.0,"aw",@nobits
	.weak		__nv_reservedSMEM_offset_0_alias
	.size		__nv_reservedSMEM_offset_0_alias, 0, 0
	.other		__nv_reservedSMEM_offset_0_alias,@"STO_CUDA_RESERVED_SHARED STV_DEFAULT"
__nv_reservedSMEM_offset_0_alias:
	.zero		0


//--------------------- .nv.global                --------------------------
	.section	.nv.global,"aw",@nobits
.nv.global:
	.type		_ZN40_INTERNAL_4b040f63_4_k_cu_937151c3_310964cute1_E,@object
	.size		_ZN40_INTERNAL_4b040f63_4_k_cu_937151c3_310964cute1_E,(_ZN40_INTERNAL_4b040f63_4_k_cu_937151c3_310964cuda3std3__45__cpo6cbeginE - _ZN40_INTERNAL_4b040f63_4_k_cu_937151c3_310964cute1_E)
_ZN40_INTERNAL_4b040f63_4_k_cu_937151c3_310964cute1_E:
	.zero		1
	.type		_ZN40_INTERNAL_4b040f63_4_k_cu_937151c3_310964cuda3std3__45__cpo6cbeginE,@object
	.size		_ZN40_INTERNAL_4b040f63_4_k_cu_937151c3_310964cuda3std3__45__cpo6cbeginE,(_ZN40_INTERNAL_4b040f63_4_k_cu_937151c3_310964cuda3std3__48in_placeE - _ZN40_INTERNAL_4b040f63_4_k_cu_937151c3_310964cuda3std3__45__cpo6cbeginE)
_ZN40_INTERNAL_4b040f63_4_k_cu_937151c3_310964cuda3std3__45__cpo6cbeginE:
	.zero		1
	.type		_ZN40_INTERNAL_4b040f63_4_k_cu_937151c3_310964cuda3std3__48in_placeE,@object
	.size		_ZN40_INTERNAL_4b040f63_4_k_cu_937151c3_310964cuda3std3__48in_placeE,(_ZN40_INTERNAL_4b040f63_4_k_cu_937151c3_310964cuda3std6ranges3__45__cpo9iter_moveE - _ZN40_INTERNAL_4b040f63_4_k_cu_937151c3_310964cuda3std3__48in_placeE)
_ZN40_INTERNAL_4b040f63_4_k_cu_937151c3_310964cuda3std3__48in_placeE:
	.zero		1
	.type		_ZN40_INTERNAL_4b040f63_4_k_cu_937151c3_310964cuda3std6ranges3__45__cpo9iter_moveE,@object
	.size		_ZN40_INTERNAL_4b040f63_4_k_cu_937151c3_310964cuda3std6ranges3__45__cpo9iter_moveE,(_ZN40_INTERNAL_4b040f63_4_k_cu_937151c3_310964cuda3std3__45__cpo5beginE - _ZN40_INTERNAL_4b040f63_4_k_cu_937151c3_310964cuda3std6ranges3__45__cpo9iter_moveE)
_ZN40_INTERNAL_4b040f63_4_k_cu_937151c3_310964cuda3std6ranges3__45__cpo9iter_moveE:
	.zero		1
	.type		_ZN40_INTERNAL_4b040f63_4_k_cu_937151c3_310964cuda3std3__45__cpo5beginE,@object
	.size		_ZN40_INTERNAL_4b040f63_4_k_cu_937151c3_310964cuda3std3__45__cpo5beginE,(_ZN40_INTERNAL_4b040f63_4_k_cu_937151c3_310964cuda3std3__442_GLOBAL__N__4b040f63_4_k_cu_937151c3_310966ignoreE - _ZN40_INTERNAL_4b040f63_4_k_cu_937151c3_310964cuda3std3__45__cpo5beginE)
_ZN40_INTERNAL_4b040f63_4_k_cu_937151c3_310964cuda3std3__45__cpo5beginE:
	.zero		1
	.type		_ZN40_INTERNAL_4b040f63_4_k_cu_937151c3_310964cuda3std3__442_GLOBAL__N__4b040f63_4_k_cu_937151c3_310966ignoreE,@object
	.size		_ZN40_INTERNAL_4b040f63_4_k_cu_937151c3_310964cuda3std3__442_GLOBAL__N__4b040f63_4_k_cu_937151c3_310966ignoreE,(_ZN40_INTERNAL_4b040f63_4_k_cu_937151c3_310964cute7productE - _ZN40_INTERNAL_4b040f63_4_k_cu_937151c3_310964cuda3std3__442_GLOBAL__N__4b040f63_4_k_cu_937151c3_310966ignoreE)
_ZN40_INTERNAL_4b040f63_4_k_cu_937151c3_310964cuda3std3__442_GLOBAL__N__4b040f63_4_k_cu_937151c3_310966ignoreE:
	.zero		1
	.type		_ZN40_INTERNAL_4b040f63_4_k_cu_937151c3_310964cute7productE,@object
	.size		_ZN40_INTERNAL_4b040f63_4_k_cu_937151c3_310964cute7productE,(_ZN40_INTERNAL_4b040f63_4_k_cu_937151c3_310964cuda3std3__45__cpo3endE - _ZN40_INTERNAL_4b040f63_4_k_cu_937151c3_310964cute7productE)
_ZN40_INTERNAL_4b040f63_4_k_cu_937151c3_310964cute7productE:
	.zero		1
	.type		_ZN40_INTERNAL_4b040f63_4_k_cu_937151c3_310964cuda3std3__45__cpo3endE,@object
	.size		_ZN40_INTERNAL_4b040f63_4_k_cu_937151c3_310964cuda3std3__45__cpo3endE,(_ZN40_INTERNAL_4b040f63_4_k_cu_937151c3_310964cuda3std3__419piecewise_constructE - _ZN40_INTERNAL_4b040f63_4_k_cu_937151c3_310964cuda3std3__45__cpo3endE)
_ZN40_INTERNAL_4b040f63_4_k_cu_937151c3_310964cuda3std3__45__cpo3endE:
	.zero		1
	.type		_ZN40_INTERNAL_4b040f63_4_k_cu_937151c3_310964cuda3std3__419piecewise_constructE,@object
	.size		_ZN40_INTERNAL_4b040f63_4_k_cu_937151c3_310964cuda3std3__419piecewise_constructE,(_ZN40_INTERNAL_4b040f63_4_k_cu_937151c3_310964cuda3std3__45__cpo4cendE - _ZN40_INTERNAL_4b040f63_4_k_cu_937151c3_310964cuda3std3__419piecewise_constructE)
_ZN40_INTERNAL_4b040f63_4_k_cu_937151c3_310964cuda3std3__419piecewise_constructE:
	.zero		1
	.type		_ZN40_INTERNAL_4b040f63_4_k_cu_937151c3_310964cuda3std3__45__cpo4cendE,@object
	.size		_ZN40_INTERNAL_4b040f63_4_k_cu_937151c3_310964cuda3std3__45__cpo4cendE,(_ZN40_INTERNAL_4b040f63_4_k_cu_937151c3_310964cuda3std6ranges3__45__cpo4swapE - _ZN40_INTERNAL_4b040f63_4_k_cu_937151c3_310964cuda3std3__45__cpo4cendE)
_ZN40_INTERNAL_4b040f63_4_k_cu_937151c3_310964cuda3std3__45__cpo4cendE:
	.zero		1
	.type		_ZN40_INTERNAL_4b040f63_4_k_cu_937151c3_310964cuda3std6ranges3__45__cpo4swapE,@object
	.size		_ZN40_INTERNAL_4b040f63_4_k_cu_937151c3_310964cuda3std6ranges3__45__cpo4swapE,(.L_7 - _ZN40_INTERNAL_4b040f63_4_k_cu_937151c3_310964cuda3std6ranges3__45__cpo4swapE)
_ZN40_INTERNAL_4b040f63_4_k_cu_937151c3_310964cuda3std6ranges3__45__cpo4swapE:
	.zero		1
.L_7:


//--------------------- .nv.constant0._ZN7cutlass13device_kernelINS_4gemm6kernel13GemmUniversalIN4cute5tupleIJiiiiEEENS1_10collective13CollectiveMmaINS1_37MainloopSm90TmaGmmaWarpSpecializedFP8ILi28ENS5_IJNS4_1CILi2EEESB_NSA_ILi1EEEEEENS1_35KernelTmaWarpSpecializedCooperativeEEENS5_IJNSA_ILi128EEESG_NSA_ILi32EEEEEENS_12float_e4m3_tENS5_IJlSC_lEEESJ_SK_NS4_8TiledMMAINS4_8MMA_AtomIJNS4_4SM904GMMA31MMA_64x128x32_F32E4M3E4M3_SS_TNILNSO_7ScaleInE1ELSQ_1EEEEEENS4_6LayoutINS5_IJSB_SC_SC_EEENS5_IJSC_NSA_ILi0EEESV_EEEEENS5_IJNS4_10UnderscoreESY_SY_EEEEENS4_23SM90_TMA_LOAD_MULTICASTENS4_14ComposedLayoutINS4_7SwizzleILi1ELi4ELi3EEENS4_18smem_ptr_flag_bitsILi8EEENST_INS5_IJNSA_ILi8EEESH_EEENS5_IJSH_SC_EEEEEEEvNS4_8identityES11_S1B_vS1C_EENS_8epilogue10collective6detail29Sm90TmaWarpSpecializedAdapterINS1F_15DefaultEpilogueISJ_SK_SK_NS1E_6thread17LinearCombinationISJ_Li1EffLNS1J_9ScaleType4KindE0ELNS_15FloatRoundStyleE2ESJ_EENS1_15EpilogueDefaultEEEEEvvEEEEvNT_6ParamsE --------------------------
	.section	.nv.constant0._ZN7cutlass13device_kernelINS_4gemm6kernel13GemmUniversalIN4cute5tupleIJiiiiEEENS1_10collective13CollectiveMmaINS1_37MainloopSm90TmaGmmaWarpSpecializedFP8ILi28ENS5_IJNS4_1CILi2EEESB_NSA_ILi1EEEEEENS1_35KernelTmaWarpSpecializedCooperativeEEENS5_IJNSA_ILi128EEESG_NSA_ILi32EEEEEENS_12float_e4m3_tENS5_IJlSC_lEEESJ_SK_NS4_8TiledMMAINS4_8MMA_AtomIJNS4_4SM904GMMA31MMA_64x128x32_F32E4M3E4M3_SS_TNILNSO_7ScaleInE1ELSQ_1EEEEEENS4_6LayoutINS5_IJSB_SC_SC_EEENS5_IJSC_NSA_ILi0EEESV_EEEEENS5_IJNS4_10UnderscoreESY_SY_EEEEENS4_23SM90_TMA_LOAD_MULTICASTENS4_14ComposedLayoutINS4_7SwizzleILi1ELi4ELi3EEENS4_18smem_ptr_flag_bitsILi8EEENST_INS5_IJNSA_ILi8EEESH_EEENS5_IJSH_SC_EEEEEEEvNS4_8identityES11_S1B_vS1C_EENS_8epilogue10collective6detail29Sm90TmaWarpSpecializedAdapterINS1F_15DefaultEpilogueISJ_SK_SK_NS1E_6thread17LinearCombinationISJ_Li1EffLNS1J_9ScaleType4KindE0ELNS_15FloatRoundStyleE2ESJ_EENS1_15EpilogueDefaultEEEEEvvEEEEvNT_6ParamsE,"a",@progbits
	.sectionflags	@""
	.align	4
.nv.constant0._ZN7cutlass13device_kernelINS_4gemm6kernel13GemmUniversalIN4cute5tupleIJiiiiEEENS1_10collective13CollectiveMmaINS1_37MainloopSm90TmaGmmaWarpSpecializedFP8ILi28ENS5_IJNS4_1CILi2EEESB_NSA_ILi1EEEEEENS1_35KernelTmaWarpSpecializedCooperativeEEENS5_IJNSA_ILi128EEESG_NSA_ILi32EEEEEENS_12float_e4m3_tENS5_IJlSC_lEEESJ_SK_NS4_8TiledMMAINS4_8MMA_AtomIJNS4_4SM904GMMA31MMA_64x128x32_F32E4M3E4M3_SS_TNILNSO_7ScaleInE1ELSQ_1EEEEEENS4_6LayoutINS5_IJSB_SC_SC_EEENS5_IJSC_NSA_ILi0EEESV_EEEEENS5_IJNS4_10UnderscoreESY_SY_EEEEENS4_23SM90_TMA_LOAD_MULTICASTENS4_14ComposedLayoutINS4_7SwizzleILi1ELi4ELi3EEENS4_18smem_ptr_flag_bitsILi8EEENST_INS5_IJNSA_ILi8EEESH_EEENS5_IJSH_SC_EEEEEEEvNS4_8identityES11_S1B_vS1C_EENS_8epilogue10collective6detail29Sm90TmaWarpSpecializedAdapterINS1F_15DefaultEpilogueISJ_SK_SK_NS1E_6thread17LinearCombinationISJ_Li1EffLNS1J_9ScaleType4KindE0ELNS_15FloatRoundStyleE2ESJ_EENS1_15EpilogueDefaultEEEEEvvEEEEvNT_6ParamsE:
	.zero		1664


//--------------------- SYMBOLS --------------------------

	.type		.nv.reservedSmem.offset0,@object
	.size		.nv.reservedSmem.offset0,0x4
